//
// Generated by NVIDIA NVVM Compiler
//
// Compiler Build ID: CL-36424714
// Cuda compilation tools, release 13.0, V13.0.88
// Based on NVVM 20.0.0
//

.version 9.0
.target sm_100
.address_size 64

	// .globl	candidate4
// _ZZ10candidate4E15pad_temp_shared has been demoted
// _ZZ10candidate4E13kernel_shared has been demoted

.visible .entry candidate4(
	.param .u64 .ptr .align 1 candidate4_param_0,
	.param .u64 .ptr .align 1 candidate4_param_1,
	.param .u64 .ptr .align 1 candidate4_param_2
)
.maxntid 256
{
	.local .align 16 .b8 	__local_depot0[512];
	.reg .b64 	%SP;
	.reg .b64 	%SPL;
	.reg .pred 	%p<27>;
	.reg .b16 	%rs<72>;
	.reg .b32 	%r<141>;
	.reg .b32 	%f<595>;
	.reg .b64 	%rd<46>;
	// demoted variable
	.shared .align 4 .b8 _ZZ10candidate4E15pad_temp_shared[2592];
	// demoted variable
	.shared .align 4 .b8 _ZZ10candidate4E13kernel_shared[9216];
	mov.u64 	%SPL, __local_depot0;
	add.u64 	%rd1, %SPL, 0;
	add.s64 	%rd2, %rd1, 256;
	mov.f32 	%f31, 0f00000000;
	st.local.v4.f32 	[%rd1], {%f31, %f31, %f31, %f31};
	st.local.v4.f32 	[%rd1+256], {%f31, %f31, %f31, %f31};
	st.local.v4.f32 	[%rd1+32], {%f31, %f31, %f31, %f31};
	st.local.v4.f32 	[%rd1+288], {%f31, %f31, %f31, %f31};
	st.local.v4.f32 	[%rd1+16], {%f31, %f31, %f31, %f31};
	st.local.v4.f32 	[%rd1+272], {%f31, %f31, %f31, %f31};
	st.local.v4.f32 	[%rd1+48], {%f31, %f31, %f31, %f31};
	st.local.v4.f32 	[%rd1+304], {%f31, %f31, %f31, %f31};
	st.local.v4.f32 	[%rd1+64], {%f31, %f31, %f31, %f31};
	st.local.v4.f32 	[%rd1+320], {%f31, %f31, %f31, %f31};
	st.local.v4.f32 	[%rd1+96], {%f31, %f31, %f31, %f31};
	st.local.v4.f32 	[%rd1+352], {%f31, %f31, %f31, %f31};
	st.local.v4.f32 	[%rd1+80], {%f31, %f31, %f31, %f31};
	st.local.v4.f32 	[%rd1+336], {%f31, %f31, %f31, %f31};
	st.local.v4.f32 	[%rd1+112], {%f31, %f31, %f31, %f31};
	st.local.v4.f32 	[%rd1+368], {%f31, %f31, %f31, %f31};
	st.local.v4.f32 	[%rd1+128], {%f31, %f31, %f31, %f31};
	st.local.v4.f32 	[%rd1+384], {%f31, %f31, %f31, %f31};
	st.local.v4.f32 	[%rd1+160], {%f31, %f31, %f31, %f31};
	st.local.v4.f32 	[%rd1+416], {%f31, %f31, %f31, %f31};
	st.local.v4.f32 	[%rd1+144], {%f31, %f31, %f31, %f31};
	st.local.v4.f32 	[%rd1+400], {%f31, %f31, %f31, %f31};
	st.local.v4.f32 	[%rd1+176], {%f31, %f31, %f31, %f31};
	st.local.v4.f32 	[%rd1+432], {%f31, %f31, %f31, %f31};
	st.local.v4.f32 	[%rd1+192], {%f31, %f31, %f31, %f31};
	st.local.v4.f32 	[%rd1+448], {%f31, %f31, %f31, %f31};
	st.local.v4.f32 	[%rd1+224], {%f31, %f31, %f31, %f31};
	st.local.v4.f32 	[%rd1+480], {%f31, %f31, %f31, %f31};
	st.local.v4.f32 	[%rd1+208], {%f31, %f31, %f31, %f31};
	st.local.v4.f32 	[%rd1+464], {%f31, %f31, %f31, %f31};
	st.local.v4.f32 	[%rd1+240], {%f31, %f31, %f31, %f31};
	st.local.v4.f32 	[%rd1+496], {%f31, %f31, %f31, %f31};
	mov.u32 	%r34, %ctaid.x;
	mul.hi.u32 	%r35, %r34, -1840700269;
	shr.u32 	%r36, %r35, 2;
	shl.b32 	%r37, %r36, 4;
	mov.u32 	%r1, %tid.x;
	cvt.u16.u32 	%rs1, %r1;
	mul.lo.s16 	%rs2, %rs1, 57;
	shr.u16 	%rs3, %rs2, 10;
	cvt.u32.u16 	%r38, %rs3;
	or.b32  	%r39, %r37, %r38;
	setp.eq.s32 	%p5, %r39, 0;
	mul.lo.s32 	%r40, %r36, 7;
	sub.s32 	%r41, %r34, %r40;
	shl.b32 	%r2, %r41, 4;
	mul.lo.s16 	%rs4, %rs3, 18;
	sub.s16 	%rs5, %rs1, %rs4;
	cvt.u32.u16 	%r42, %rs5;
	and.b32  	%r43, %r42, 255;
	or.b32  	%r44, %r2, %r43;
	setp.eq.s32 	%p6, %r44, 0;
	add.s32 	%r46, %r2, %r43;
	setp.gt.u32 	%p7, %r46, 112;
	mul.lo.s32 	%r3, %r36, 1792;
	mul.wide.u16 	%r48, %rs3, 112;
	add.s32 	%r49, %r3, %r46;
	add.s32 	%r50, %r49, %r48;
	add.s32 	%r4, %r50, -113;
	shr.u32 	%r51, %r1, 1;
	setp.lt.u32 	%p8, %r1, 68;
	selp.b32 	%r52, 128, 222, %p8;
	add.s32 	%r53, %r52, %r51;
	cvt.u16.u32 	%rs6, %r53;
	and.b16  	%rs7, %rs6, 255;
	mul.lo.s16 	%rs8, %rs7, 57;
	shr.u16 	%rs9, %rs8, 9;
	cvt.u32.u16 	%r54, %rs9;
	or.b32  	%r55, %r37, %r54;
	setp.eq.s32 	%p9, %r55, 0;
	add.s32 	%r56, %r37, %r54;
	setp.gt.u32 	%p10, %r56, 112;
	add.s16 	%rs10, %rs1, 4;
	mul.hi.u16 	%rs11, %rs10, 3641;
	mul.lo.s16 	%rs12, %rs11, 18;
	sub.s16 	%rs13, %rs10, %rs12;
	cvt.u32.u16 	%r58, %rs13;
	or.b32  	%r59, %r2, %r58;
	setp.eq.s32 	%p11, %r59, 0;
	or.pred  	%p12, %p9, %p11;
	add.s32 	%r61, %r2, %r58;
	setp.gt.u32 	%p13, %r61, 112;
	setp.gt.u32 	%p14, %r1, 67;
	mul.wide.u16 	%r63, %rs9, 112;
	selp.b32 	%r64, 12431, -113, %p14;
	add.s32 	%r65, %r64, %r3;
	add.s32 	%r66, %r61, %r65;
	add.s32 	%r5, %r66, %r63;
	cvt.u16.u32 	%rs14, %r51;
	mad.lo.s16 	%rs15, %rs14, 57, 5358;
	shr.u16 	%rs16, %rs15, 9;
	cvt.u32.u16 	%r67, %rs16;
	add.s32 	%r68, %r37, %r67;
	add.s16 	%rs17, %rs1, 8;
	and.b16  	%rs18, %rs17, 255;
	mul.lo.s16 	%rs19, %rs18, 57;
	shr.u16 	%rs20, %rs19, 10;
	mul.lo.s16 	%rs21, %rs20, 18;
	sub.s16 	%rs22, %rs17, %rs21;
	cvt.u32.u16 	%r69, %rs22;
	and.b32  	%r70, %r69, 255;
	or.b32  	%r71, %r2, %r70;
	setp.eq.s32 	%p15, %r71, 0;
	add.s32 	%r73, %r2, %r70;
	mul.wide.u16 	%r75, %rs16, 112;
	add.s32 	%r76, %r3, %r73;
	add.s32 	%r77, %r76, %r75;
	add.s32 	%r6, %r77, 12431;
	mul.wide.u16 	%r78, %rs3, 576;
	or.b32  	%r7, %r78, %r43;
	or.b16  	%rs23, %rs1, 256;
	mul.hi.u16 	%rs24, %rs23, 3641;
	mul.lo.s16 	%rs25, %rs24, 576;
	or.b16  	%rs26, %rs25, %rs13;
	cvt.u32.u16 	%r8, %rs26;
	or.b16  	%rs27, %rs1, 512;
	mul.hi.u16 	%rs28, %rs27, 3641;
	mul.lo.s16 	%rs29, %rs28, 576;
	mul.hi.u16 	%rs30, %rs17, 3641;
	mul.lo.s16 	%rs31, %rs30, 18;
	sub.s16 	%rs32, %rs17, %rs31;
	or.b16  	%rs33, %rs29, %rs32;
	cvt.u32.u16 	%r9, %rs33;
	or.b16  	%rs34, %rs1, 768;
	mul.hi.u16 	%rs35, %rs34, 3641;
	mul.lo.s16 	%rs36, %rs35, 576;
	add.s16 	%rs37, %rs1, 12;
	mul.hi.u16 	%rs38, %rs37, 3641;
	mul.lo.s16 	%rs39, %rs38, 18;
	sub.s16 	%rs40, %rs37, %rs39;
	or.b16  	%rs41, %rs36, %rs40;
	cvt.u32.u16 	%r10, %rs41;
	or.b16  	%rs42, %rs1, 1024;
	mul.hi.u16 	%rs43, %rs42, 3641;
	mul.wide.u16 	%r79, %rs43, 576;
	add.s16 	%rs44, %rs1, 16;
	mul.hi.u16 	%rs45, %rs44, 3641;
	mul.lo.s16 	%rs46, %rs45, 18;
	sub.s16 	%rs47, %rs44, %rs46;
	cvt.u32.u16 	%r80, %rs47;
	or.b32  	%r11, %r79, %r80;
	or.b16  	%rs48, %rs1, 1280;
	mul.hi.u16 	%rs49, %rs48, 3641;
	mul.wide.u16 	%r81, %rs49, 576;
	add.s16 	%rs50, %rs1, 2;
	mul.hi.u16 	%rs51, %rs50, 3641;
	mul.lo.s16 	%rs52, %rs51, 18;
	sub.s16 	%rs53, %rs50, %rs52;
	cvt.u32.u16 	%r82, %rs53;
	or.b32  	%r12, %r81, %r82;
	or.b16  	%rs54, %rs1, 1536;
	mul.hi.u16 	%rs55, %rs54, 3641;
	mul.wide.u16 	%r83, %rs55, 576;
	add.s16 	%rs56, %rs1, 6;
	mul.hi.u16 	%rs57, %rs56, 3641;
	mul.lo.s16 	%rs58, %rs57, 18;
	sub.s16 	%rs59, %rs56, %rs58;
	cvt.u32.u16 	%r84, %rs59;
	or.b32  	%r13, %r83, %r84;
	or.b16  	%rs60, %rs1, 1792;
	mul.hi.u16 	%rs61, %rs60, 3641;
	mul.wide.u16 	%r85, %rs61, 576;
	add.s16 	%rs62, %rs1, 10;
	mul.hi.u16 	%rs63, %rs62, 3641;
	mul.lo.s16 	%rs64, %rs63, 18;
	sub.s16 	%rs65, %rs62, %rs64;
	cvt.u32.u16 	%r86, %rs65;
	or.b32  	%r14, %r85, %r86;
	or.b16  	%rs66, %rs1, 2048;
	mul.hi.u16 	%rs67, %rs66, 3641;
	mul.wide.u16 	%r87, %rs67, 576;
	add.s16 	%rs68, %rs1, 14;
	mul.hi.u16 	%rs69, %rs68, 3641;
	mul.lo.s16 	%rs70, %rs69, 18;
	sub.s16 	%rs71, %rs68, %rs70;
	cvt.u32.u16 	%r88, %rs71;
	or.b32  	%r15, %r87, %r88;
	shr.u32 	%r89, %r1, 3;
	and.b32  	%r16, %r89, 3;
	shl.b32 	%r90, %r1, 1;
	and.b32  	%r17, %r90, 14;
	shr.u32 	%r18, %r1, 5;
	or.pred  	%p16, %p5, %p6;
	or.pred  	%p1, %p16, %p7;
	or.pred  	%p17, %p12, %p10;
	or.pred  	%p2, %p17, %p13;
	max.u32 	%r91, %r68, %r73;
	setp.gt.u32 	%p18, %r91, 112;
	or.pred  	%p3, %p18, %p15;
	mov.u32 	%r92, _ZZ10candidate4E13kernel_shared;
	mad.lo.s32 	%r19, %r18, 576, %r92;
	mov.b32 	%r136, 0;
$L__BB0_1:
	ld.param.u64 	%rd42, [candidate4_param_0];
	cvta.to.global.u64 	%rd3, %rd42;
	bar.sync 	0;
	mov.f32 	%f592, 0f00000000;
	@%p1 bra 	$L__BB0_3;
	mad.lo.s32 	%r93, %r136, 25088, %r4;
	mul.wide.s32 	%rd10, %r93, 4;
	add.s64 	%rd11, %rd3, %rd10;
	ld.global.nc.f32 	%f592, [%rd11];
$L__BB0_3:
	shl.b32 	%r94, %r1, 2;
	mov.u32 	%r95, _ZZ10candidate4E15pad_temp_shared;
	add.s32 	%r21, %r95, %r94;
	st.shared.f32 	[%r21], %f592;
	mov.f32 	%f593, 0f00000000;
	@%p2 bra 	$L__BB0_5;
	mad.lo.s32 	%r96, %r136, 25088, %r5;
	mul.wide.s32 	%rd12, %r96, 4;
	add.s64 	%rd13, %rd3, %rd12;
	ld.global.nc.f32 	%f593, [%rd13];
$L__BB0_5:
	setp.gt.u32 	%p19, %r1, 135;
	st.shared.f32 	[%r21+1024], %f593;
	@%p19 bra 	$L__BB0_9;
	mov.f32 	%f594, 0f00000000;
	@%p3 bra 	$L__BB0_8;
	mad.lo.s32 	%r97, %r136, 25088, %r6;
	mul.wide.u32 	%rd14, %r97, 4;
	add.s64 	%rd15, %rd3, %rd14;
	ld.global.nc.f32 	%f594, [%rd15];
$L__BB0_8:
	st.shared.f32 	[%r21+2048], %f594;
$L__BB0_9:
	ld.param.u64 	%rd43, [candidate4_param_1];
	mul.lo.s32 	%r99, %r136, 18;
	add.s32 	%r100, %r7, %r99;
	cvta.to.global.u64 	%rd16, %rd43;
	mul.wide.u32 	%rd17, %r100, 4;
	add.s64 	%rd18, %rd16, %rd17;
	ld.global.nc.f32 	%f35, [%rd18];
	mov.u32 	%r102, _ZZ10candidate4E13kernel_shared;
	add.s32 	%r103, %r102, %r94;
	st.shared.f32 	[%r103], %f35;
	add.s32 	%r104, %r99, %r8;
	mul.wide.u32 	%rd19, %r104, 4;
	add.s64 	%rd20, %rd16, %rd19;
	ld.global.nc.f32 	%f36, [%rd20];
	st.shared.f32 	[%r103+1024], %f36;
	add.s32 	%r105, %r99, %r9;
	mul.wide.u32 	%rd21, %r105, 4;
	add.s64 	%rd22, %rd16, %rd21;
	ld.global.nc.f32 	%f37, [%rd22];
	st.shared.f32 	[%r103+2048], %f37;
	add.s32 	%r106, %r99, %r10;
	mul.wide.u32 	%rd23, %r106, 4;
	add.s64 	%rd24, %rd16, %rd23;
	ld.global.nc.f32 	%f38, [%rd24];
	st.shared.f32 	[%r103+3072], %f38;
	add.s32 	%r107, %r11, %r99;
	mul.wide.u32 	%rd25, %r107, 4;
	add.s64 	%rd26, %rd16, %rd25;
	ld.global.nc.f32 	%f39, [%rd26];
	st.shared.f32 	[%r103+4096], %f39;
	add.s32 	%r108, %r12, %r99;
	mul.wide.u32 	%rd27, %r108, 4;
	add.s64 	%rd28, %rd16, %rd27;
	ld.global.nc.f32 	%f40, [%rd28];
	st.shared.f32 	[%r103+5120], %f40;
	add.s32 	%r109, %r13, %r99;
	mul.wide.u32 	%rd29, %r109, 4;
	add.s64 	%rd30, %rd16, %rd29;
	ld.global.nc.f32 	%f41, [%rd30];
	st.shared.f32 	[%r103+6144], %f41;
	add.s32 	%r110, %r14, %r99;
	mul.wide.u32 	%rd31, %r110, 4;
	add.s64 	%rd32, %rd16, %rd31;
	ld.global.nc.f32 	%f42, [%rd32];
	st.shared.f32 	[%r103+7168], %f42;
	add.s32 	%r111, %r15, %r99;
	mul.wide.u32 	%rd33, %r111, 4;
	add.s64 	%rd34, %rd16, %rd33;
	ld.global.nc.f32 	%f43, [%rd34];
	st.shared.f32 	[%r103+8192], %f43;
	bar.sync 	0;
	mov.b32 	%r137, 0;
	mov.pred 	%p26, -1;
$L__BB0_10:
	mov.pred 	%p4, %p26;
	mad.lo.s32 	%r113, %r16, 72, %r17;
	mad.lo.s32 	%r114, %r137, 324, %r113;
	mul.lo.s32 	%r115, %r18, 144;
	mad.lo.s32 	%r23, %r137, 9, %r115;
	shl.b32 	%r116, %r114, 2;
	mov.u32 	%r117, _ZZ10candidate4E15pad_temp_shared;
	add.s32 	%r24, %r117, %r116;
	ld.shared.f32 	%f7, [%r24];
	ld.shared.f32 	%f8, [%r24+72];
	ld.shared.f32 	%f9, [%r24+144];
	ld.shared.f32 	%f10, [%r24+4];
	ld.shared.f32 	%f11, [%r24+76];
	ld.shared.f32 	%f12, [%r24+148];
	ld.shared.f32 	%f13, [%r24+216];
	ld.shared.f32 	%f14, [%r24+220];
	ld.shared.f32 	%f15, [%r24+288];
	ld.shared.f32 	%f16, [%r24+292];
	ld.shared.f32 	%f17, [%r24+360];
	ld.shared.f32 	%f18, [%r24+364];
	mad.lo.s32 	%r25, %r137, 36, %r19;
	mov.b32 	%r138, 4608;
	mov.u64 	%rd45, %rd2;
$L__BB0_11:
	add.s32 	%r118, %r25, %r138;
	ld.shared.f32 	%f44, [%r118+96];
	ld.shared.f32 	%f45, [%r118+-4512];
	ld.shared.f32 	%f46, [%r118+24];
	ld.shared.f32 	%f47, [%r118+-4584];
	ld.shared.f32 	%f48, [%r118+84];
	ld.shared.f32 	%f49, [%r118+-4524];
	ld.shared.f32 	%f50, [%r118+12];
	ld.shared.f32 	%f51, [%r118+-4596];
	ld.shared.f32 	%f52, [%r118+72];
	ld.shared.f32 	%f53, [%r118+-4536];
	ld.shared.f32 	%f54, [%r118];
	ld.shared.f32 	%f55, [%r118+-4608];
	ld.local.v4.f32 	{%f56, %f57, %f58, %f59}, [%rd45+-256];
	fma.rn.f32 	%f60, %f7, %f55, %f56;
	ld.local.v4.f32 	{%f61, %f62, %f63, %f64}, [%rd45];
	fma.rn.f32 	%f65, %f7, %f54, %f61;
	ld.local.v4.f32 	{%f66, %f67, %f68, %f69}, [%rd45+-224];
	fma.rn.f32 	%f70, %f7, %f53, %f66;
	ld.local.v4.f32 	{%f71, %f72, %f73, %f74}, [%rd45+32];
	fma.rn.f32 	%f75, %f7, %f52, %f71;
	fma.rn.f32 	%f76, %f8, %f51, %f60;
	fma.rn.f32 	%f77, %f8, %f50, %f65;
	fma.rn.f32 	%f78, %f8, %f49, %f70;
	fma.rn.f32 	%f79, %f8, %f48, %f75;
	fma.rn.f32 	%f80, %f9, %f47, %f76;
	fma.rn.f32 	%f81, %f9, %f46, %f77;
	fma.rn.f32 	%f82, %f9, %f45, %f78;
	fma.rn.f32 	%f83, %f9, %f44, %f79;
	fma.rn.f32 	%f84, %f10, %f55, %f57;
	fma.rn.f32 	%f85, %f10, %f54, %f62;
	fma.rn.f32 	%f86, %f10, %f53, %f67;
	fma.rn.f32 	%f87, %f10, %f52, %f72;
	fma.rn.f32 	%f88, %f11, %f51, %f84;
	fma.rn.f32 	%f89, %f11, %f50, %f85;
	fma.rn.f32 	%f90, %f11, %f49, %f86;
	fma.rn.f32 	%f91, %f11, %f48, %f87;
	fma.rn.f32 	%f92, %f12, %f47, %f88;
	fma.rn.f32 	%f93, %f12, %f46, %f89;
	fma.rn.f32 	%f94, %f12, %f45, %f90;
	fma.rn.f32 	%f95, %f12, %f44, %f91;
	fma.rn.f32 	%f96, %f8, %f55, %f58;
	fma.rn.f32 	%f97, %f8, %f54, %f63;
	fma.rn.f32 	%f98, %f8, %f53, %f68;
	fma.rn.f32 	%f99, %f8, %f52, %f73;
	fma.rn.f32 	%f100, %f9, %f51, %f96;
	fma.rn.f32 	%f101, %f9, %f50, %f97;
	fma.rn.f32 	%f102, %f9, %f49, %f98;
	fma.rn.f32 	%f103, %f9, %f48, %f99;
	fma.rn.f32 	%f104, %f13, %f47, %f100;
	fma.rn.f32 	%f105, %f13, %f46, %f101;
	fma.rn.f32 	%f106, %f13, %f45, %f102;
	fma.rn.f32 	%f107, %f13, %f44, %f103;
	fma.rn.f32 	%f108, %f11, %f55, %f59;
	fma.rn.f32 	%f109, %f11, %f54, %f64;
	fma.rn.f32 	%f110, %f11, %f53, %f69;
	fma.rn.f32 	%f111, %f11, %f52, %f74;
	fma.rn.f32 	%f112, %f12, %f51, %f108;
	fma.rn.f32 	%f113, %f12, %f50, %f109;
	fma.rn.f32 	%f114, %f12, %f49, %f110;
	fma.rn.f32 	%f115, %f12, %f48, %f111;
	fma.rn.f32 	%f116, %f14, %f47, %f112;
	st.local.v4.f32 	[%rd45+-256], {%f80, %f92, %f104, %f116};
	fma.rn.f32 	%f117, %f14, %f46, %f113;
	st.local.v4.f32 	[%rd45], {%f81, %f93, %f105, %f117};
	fma.rn.f32 	%f118, %f14, %f45, %f114;
	st.local.v4.f32 	[%rd45+-224], {%f82, %f94, %f106, %f118};
	fma.rn.f32 	%f119, %f14, %f44, %f115;
	st.local.v4.f32 	[%rd45+32], {%f83, %f95, %f107, %f119};
	ld.local.v4.f32 	{%f120, %f121, %f122, %f123}, [%rd45+-240];
	fma.rn.f32 	%f124, %f9, %f55, %f120;
	ld.local.v4.f32 	{%f125, %f126, %f127, %f128}, [%rd45+16];
	fma.rn.f32 	%f129, %f9, %f54, %f125;
	ld.local.v4.f32 	{%f130, %f131, %f132, %f133}, [%rd45+-208];
	fma.rn.f32 	%f134, %f9, %f53, %f130;
	ld.local.v4.f32 	{%f135, %f136, %f137, %f138}, [%rd45+48];
	fma.rn.f32 	%f139, %f9, %f52, %f135;
	fma.rn.f32 	%f140, %f13, %f51, %f124;
	fma.rn.f32 	%f141, %f13, %f50, %f129;
	fma.rn.f32 	%f142, %f13, %f49, %f134;
	fma.rn.f32 	%f143, %f13, %f48, %f139;
	fma.rn.f32 	%f144, %f15, %f47, %f140;
	fma.rn.f32 	%f145, %f15, %f46, %f141;
	fma.rn.f32 	%f146, %f15, %f45, %f142;
	fma.rn.f32 	%f147, %f15, %f44, %f143;
	fma.rn.f32 	%f148, %f12, %f55, %f121;
	fma.rn.f32 	%f149, %f12, %f54, %f126;
	fma.rn.f32 	%f150, %f12, %f53, %f131;
	fma.rn.f32 	%f151, %f12, %f52, %f136;
	fma.rn.f32 	%f152, %f14, %f51, %f148;
	fma.rn.f32 	%f153, %f14, %f50, %f149;
	fma.rn.f32 	%f154, %f14, %f49, %f150;
	fma.rn.f32 	%f155, %f14, %f48, %f151;
	fma.rn.f32 	%f156, %f16, %f47, %f152;
	fma.rn.f32 	%f157, %f16, %f46, %f153;
	fma.rn.f32 	%f158, %f16, %f45, %f154;
	fma.rn.f32 	%f159, %f16, %f44, %f155;
	fma.rn.f32 	%f160, %f13, %f55, %f122;
	fma.rn.f32 	%f161, %f13, %f54, %f127;
	fma.rn.f32 	%f162, %f13, %f53, %f132;
	fma.rn.f32 	%f163, %f13, %f52, %f137;
	fma.rn.f32 	%f164, %f15, %f51, %f160;
	fma.rn.f32 	%f165, %f15, %f50, %f161;
	fma.rn.f32 	%f166, %f15, %f49, %f162;
	fma.rn.f32 	%f167, %f15, %f48, %f163;
	fma.rn.f32 	%f168, %f17, %f47, %f164;
	fma.rn.f32 	%f169, %f17, %f46, %f165;
	fma.rn.f32 	%f170, %f17, %f45, %f166;
	fma.rn.f32 	%f171, %f17, %f44, %f167;
	fma.rn.f32 	%f172, %f14, %f55, %f123;
	fma.rn.f32 	%f173, %f14, %f54, %f128;
	fma.rn.f32 	%f174, %f14, %f53, %f133;
	fma.rn.f32 	%f175, %f14, %f52, %f138;
	fma.rn.f32 	%f176, %f16, %f51, %f172;
	fma.rn.f32 	%f177, %f16, %f50, %f173;
	fma.rn.f32 	%f178, %f16, %f49, %f174;
	fma.rn.f32 	%f179, %f16, %f48, %f175;
	fma.rn.f32 	%f180, %f18, %f47, %f176;
	st.local.v4.f32 	[%rd45+-240], {%f144, %f156, %f168, %f180};
	fma.rn.f32 	%f181, %f18, %f46, %f177;
	st.local.v4.f32 	[%rd45+16], {%f145, %f157, %f169, %f181};
	fma.rn.f32 	%f182, %f18, %f45, %f178;
	st.local.v4.f32 	[%rd45+-208], {%f146, %f158, %f170, %f182};
	fma.rn.f32 	%f183, %f18, %f44, %f179;
	st.local.v4.f32 	[%rd45+48], {%f147, %f159, %f171, %f183};
	add.s64 	%rd45, %rd45, 64;
	add.s32 	%r138, %r138, 144;
	setp.ne.s32 	%p21, %r138, 5184;
	@%p21 bra 	$L__BB0_11;
	ld.shared.f32 	%f19, [%r24+8];
	ld.shared.f32 	%f20, [%r24+80];
	ld.shared.f32 	%f21, [%r24+152];
	ld.shared.f32 	%f22, [%r24+224];
	ld.shared.f32 	%f23, [%r24+296];
	ld.shared.f32 	%f24, [%r24+368];
	mov.b32 	%r139, 0;
$L__BB0_13:
	mad.lo.s32 	%r120, %r139, 36, %r23;
	shl.b32 	%r121, %r120, 2;
	mov.u32 	%r122, _ZZ10candidate4E13kernel_shared;
	add.s32 	%r123, %r121, %r122;
	ld.shared.f32 	%f184, [%r123+4708];
	ld.shared.f32 	%f185, [%r123+100];
	ld.shared.f32 	%f186, [%r123+4636];
	ld.shared.f32 	%f187, [%r123+28];
	ld.shared.f32 	%f188, [%r123+4696];
	ld.shared.f32 	%f189, [%r123+88];
	ld.shared.f32 	%f190, [%r123+4624];
	ld.shared.f32 	%f191, [%r123+16];
	ld.shared.f32 	%f192, [%r123+4684];
	ld.shared.f32 	%f193, [%r123+76];
	ld.shared.f32 	%f194, [%r123+4612];
	ld.shared.f32 	%f195, [%r123+4];
	shl.b32 	%r124, %r139, 4;
	mul.wide.u32 	%rd35, %r124, 4;
	add.s64 	%rd36, %rd1, %rd35;
	ld.local.v4.f32 	{%f196, %f197, %f198, %f199}, [%rd36];
	fma.rn.f32 	%f200, %f10, %f195, %f196;
	ld.local.v4.f32 	{%f201, %f202, %f203, %f204}, [%rd36+256];
	fma.rn.f32 	%f205, %f10, %f194, %f201;
	ld.local.v4.f32 	{%f206, %f207, %f208, %f209}, [%rd36+32];
	fma.rn.f32 	%f210, %f10, %f193, %f206;
	ld.local.v4.f32 	{%f211, %f212, %f213, %f214}, [%rd36+288];
	fma.rn.f32 	%f215, %f10, %f192, %f211;
	fma.rn.f32 	%f216, %f11, %f191, %f200;
	fma.rn.f32 	%f217, %f11, %f190, %f205;
	fma.rn.f32 	%f218, %f11, %f189, %f210;
	fma.rn.f32 	%f219, %f11, %f188, %f215;
	fma.rn.f32 	%f220, %f12, %f187, %f216;
	fma.rn.f32 	%f221, %f12, %f186, %f217;
	fma.rn.f32 	%f222, %f12, %f185, %f218;
	fma.rn.f32 	%f223, %f12, %f184, %f219;
	fma.rn.f32 	%f224, %f19, %f195, %f197;
	fma.rn.f32 	%f225, %f19, %f194, %f202;
	fma.rn.f32 	%f226, %f19, %f193, %f207;
	fma.rn.f32 	%f227, %f19, %f192, %f212;
	fma.rn.f32 	%f228, %f20, %f191, %f224;
	fma.rn.f32 	%f229, %f20, %f190, %f225;
	fma.rn.f32 	%f230, %f20, %f189, %f226;
	fma.rn.f32 	%f231, %f20, %f188, %f227;
	fma.rn.f32 	%f232, %f21, %f187, %f228;
	fma.rn.f32 	%f233, %f21, %f186, %f229;
	fma.rn.f32 	%f234, %f21, %f185, %f230;
	fma.rn.f32 	%f235, %f21, %f184, %f231;
	fma.rn.f32 	%f236, %f11, %f195, %f198;
	fma.rn.f32 	%f237, %f11, %f194, %f203;
	fma.rn.f32 	%f238, %f11, %f193, %f208;
	fma.rn.f32 	%f239, %f11, %f192, %f213;
	fma.rn.f32 	%f240, %f12, %f191, %f236;
	fma.rn.f32 	%f241, %f12, %f190, %f237;
	fma.rn.f32 	%f242, %f12, %f189, %f238;
	fma.rn.f32 	%f243, %f12, %f188, %f239;
	fma.rn.f32 	%f244, %f14, %f187, %f240;
	fma.rn.f32 	%f245, %f14, %f186, %f241;
	fma.rn.f32 	%f246, %f14, %f185, %f242;
	fma.rn.f32 	%f247, %f14, %f184, %f243;
	fma.rn.f32 	%f248, %f20, %f195, %f199;
	fma.rn.f32 	%f249, %f20, %f194, %f204;
	fma.rn.f32 	%f250, %f20, %f193, %f209;
	fma.rn.f32 	%f251, %f20, %f192, %f214;
	fma.rn.f32 	%f252, %f21, %f191, %f248;
	fma.rn.f32 	%f253, %f21, %f190, %f249;
	fma.rn.f32 	%f254, %f21, %f189, %f250;
	fma.rn.f32 	%f255, %f21, %f188, %f251;
	fma.rn.f32 	%f256, %f22, %f187, %f252;
	st.local.v4.f32 	[%rd36], {%f220, %f232, %f244, %f256};
	fma.rn.f32 	%f257, %f22, %f186, %f253;
	st.local.v4.f32 	[%rd36+256], {%f221, %f233, %f245, %f257};
	fma.rn.f32 	%f258, %f22, %f185, %f254;
	st.local.v4.f32 	[%rd36+32], {%f222, %f234, %f246, %f258};
	fma.rn.f32 	%f259, %f22, %f184, %f255;
	st.local.v4.f32 	[%rd36+288], {%f223, %f235, %f247, %f259};
	ld.local.v4.f32 	{%f260, %f261, %f262, %f263}, [%rd36+16];
	fma.rn.f32 	%f264, %f12, %f195, %f260;
	ld.local.v4.f32 	{%f265, %f266, %f267, %f268}, [%rd36+272];
	fma.rn.f32 	%f269, %f12, %f194, %f265;
	ld.local.v4.f32 	{%f270, %f271, %f272, %f273}, [%rd36+48];
	fma.rn.f32 	%f274, %f12, %f193, %f270;
	ld.local.v4.f32 	{%f275, %f276, %f277, %f278}, [%rd36+304];
	fma.rn.f32 	%f279, %f12, %f192, %f275;
	fma.rn.f32 	%f280, %f14, %f191, %f264;
	fma.rn.f32 	%f281, %f14, %f190, %f269;
	fma.rn.f32 	%f282, %f14, %f189, %f274;
	fma.rn.f32 	%f283, %f14, %f188, %f279;
	fma.rn.f32 	%f284, %f16, %f187, %f280;
	fma.rn.f32 	%f285, %f16, %f186, %f281;
	fma.rn.f32 	%f286, %f16, %f185, %f282;
	fma.rn.f32 	%f287, %f16, %f184, %f283;
	fma.rn.f32 	%f288, %f21, %f195, %f261;
	fma.rn.f32 	%f289, %f21, %f194, %f266;
	fma.rn.f32 	%f290, %f21, %f193, %f271;
	fma.rn.f32 	%f291, %f21, %f192, %f276;
	fma.rn.f32 	%f292, %f22, %f191, %f288;
	fma.rn.f32 	%f293, %f22, %f190, %f289;
	fma.rn.f32 	%f294, %f22, %f189, %f290;
	fma.rn.f32 	%f295, %f22, %f188, %f291;
	fma.rn.f32 	%f296, %f23, %f187, %f292;
	fma.rn.f32 	%f297, %f23, %f186, %f293;
	fma.rn.f32 	%f298, %f23, %f185, %f294;
	fma.rn.f32 	%f299, %f23, %f184, %f295;
	fma.rn.f32 	%f300, %f14, %f195, %f262;
	fma.rn.f32 	%f301, %f14, %f194, %f267;
	fma.rn.f32 	%f302, %f14, %f193, %f272;
	fma.rn.f32 	%f303, %f14, %f192, %f277;
	fma.rn.f32 	%f304, %f16, %f191, %f300;
	fma.rn.f32 	%f305, %f16, %f190, %f301;
	fma.rn.f32 	%f306, %f16, %f189, %f302;
	fma.rn.f32 	%f307, %f16, %f188, %f303;
	fma.rn.f32 	%f308, %f18, %f187, %f304;
	fma.rn.f32 	%f309, %f18, %f186, %f305;
	fma.rn.f32 	%f310, %f18, %f185, %f306;
	fma.rn.f32 	%f311, %f18, %f184, %f307;
	fma.rn.f32 	%f312, %f22, %f195, %f263;
	fma.rn.f32 	%f313, %f22, %f194, %f268;
	fma.rn.f32 	%f314, %f22, %f193, %f273;
	fma.rn.f32 	%f315, %f22, %f192, %f278;
	fma.rn.f32 	%f316, %f23, %f191, %f312;
	fma.rn.f32 	%f317, %f23, %f190, %f313;
	fma.rn.f32 	%f318, %f23, %f189, %f314;
	fma.rn.f32 	%f319, %f23, %f188, %f315;
	fma.rn.f32 	%f320, %f24, %f187, %f316;
	st.local.v4.f32 	[%rd36+16], {%f284, %f296, %f308, %f320};
	fma.rn.f32 	%f321, %f24, %f186, %f317;
	st.local.v4.f32 	[%rd36+272], {%f285, %f297, %f309, %f321};
	fma.rn.f32 	%f322, %f24, %f185, %f318;
	st.local.v4.f32 	[%rd36+48], {%f286, %f298, %f310, %f322};
	fma.rn.f32 	%f323, %f24, %f184, %f319;
	st.local.v4.f32 	[%rd36+304], {%f287, %f299, %f311, %f323};
	add.s32 	%r139, %r139, 1;
	setp.ne.s32 	%p22, %r139, 4;
	@%p22 bra 	$L__BB0_13;
	ld.shared.f32 	%f25, [%r24+12];
	ld.shared.f32 	%f26, [%r24+84];
	ld.shared.f32 	%f27, [%r24+156];
	ld.shared.f32 	%f28, [%r24+228];
	ld.shared.f32 	%f29, [%r24+300];
	ld.shared.f32 	%f30, [%r24+372];
	mov.b32 	%r140, 0;
$L__BB0_15:
	mad.lo.s32 	%r126, %r140, 36, %r23;
	shl.b32 	%r127, %r126, 2;
	mov.u32 	%r128, _ZZ10candidate4E13kernel_shared;
	add.s32 	%r129, %r127, %r128;
	ld.shared.f32 	%f324, [%r129+4712];
	ld.shared.f32 	%f325, [%r129+104];
	ld.shared.f32 	%f326, [%r129+4640];
	ld.shared.f32 	%f327, [%r129+32];
	ld.shared.f32 	%f328, [%r129+4700];
	ld.shared.f32 	%f329, [%r129+92];
	ld.shared.f32 	%f330, [%r129+4628];
	ld.shared.f32 	%f331, [%r129+20];
	ld.shared.f32 	%f332, [%r129+4688];
	ld.shared.f32 	%f333, [%r129+80];
	ld.shared.f32 	%f334, [%r129+4616];
	ld.shared.f32 	%f335, [%r129+8];
	shl.b32 	%r130, %r140, 4;
	mul.wide.u32 	%rd37, %r130, 4;
	add.s64 	%rd38, %rd1, %rd37;
	ld.local.v4.f32 	{%f336, %f337, %f338, %f339}, [%rd38];
	fma.rn.f32 	%f340, %f19, %f335, %f336;
	ld.local.v4.f32 	{%f341, %f342, %f343, %f344}, [%rd38+256];
	fma.rn.f32 	%f345, %f19, %f334, %f341;
	ld.local.v4.f32 	{%f346, %f347, %f348, %f349}, [%rd38+32];
	fma.rn.f32 	%f350, %f19, %f333, %f346;
	ld.local.v4.f32 	{%f351, %f352, %f353, %f354}, [%rd38+288];
	fma.rn.f32 	%f355, %f19, %f332, %f351;
	fma.rn.f32 	%f356, %f20, %f331, %f340;
	fma.rn.f32 	%f357, %f20, %f330, %f345;
	fma.rn.f32 	%f358, %f20, %f329, %f350;
	fma.rn.f32 	%f359, %f20, %f328, %f355;
	fma.rn.f32 	%f360, %f21, %f327, %f356;
	fma.rn.f32 	%f361, %f21, %f326, %f357;
	fma.rn.f32 	%f362, %f21, %f325, %f358;
	fma.rn.f32 	%f363, %f21, %f324, %f359;
	fma.rn.f32 	%f364, %f25, %f335, %f337;
	fma.rn.f32 	%f365, %f25, %f334, %f342;
	fma.rn.f32 	%f366, %f25, %f333, %f347;
	fma.rn.f32 	%f367, %f25, %f332, %f352;
	fma.rn.f32 	%f368, %f26, %f331, %f364;
	fma.rn.f32 	%f369, %f26, %f330, %f365;
	fma.rn.f32 	%f370, %f26, %f329, %f366;
	fma.rn.f32 	%f371, %f26, %f328, %f367;
	fma.rn.f32 	%f372, %f27, %f327, %f368;
	fma.rn.f32 	%f373, %f27, %f326, %f369;
	fma.rn.f32 	%f374, %f27, %f325, %f370;
	fma.rn.f32 	%f375, %f27, %f324, %f371;
	fma.rn.f32 	%f376, %f20, %f335, %f338;
	fma.rn.f32 	%f377, %f20, %f334, %f343;
	fma.rn.f32 	%f378, %f20, %f333, %f348;
	fma.rn.f32 	%f379, %f20, %f332, %f353;
	fma.rn.f32 	%f380, %f21, %f331, %f376;
	fma.rn.f32 	%f381, %f21, %f330, %f377;
	fma.rn.f32 	%f382, %f21, %f329, %f378;
	fma.rn.f32 	%f383, %f21, %f328, %f379;
	fma.rn.f32 	%f384, %f22, %f327, %f380;
	fma.rn.f32 	%f385, %f22, %f326, %f381;
	fma.rn.f32 	%f386, %f22, %f325, %f382;
	fma.rn.f32 	%f387, %f22, %f324, %f383;
	fma.rn.f32 	%f388, %f26, %f335, %f339;
	fma.rn.f32 	%f389, %f26, %f334, %f344;
	fma.rn.f32 	%f390, %f26, %f333, %f349;
	fma.rn.f32 	%f391, %f26, %f332, %f354;
	fma.rn.f32 	%f392, %f27, %f331, %f388;
	fma.rn.f32 	%f393, %f27, %f330, %f389;
	fma.rn.f32 	%f394, %f27, %f329, %f390;
	fma.rn.f32 	%f395, %f27, %f328, %f391;
	fma.rn.f32 	%f396, %f28, %f327, %f392;
	st.local.v4.f32 	[%rd38], {%f360, %f372, %f384, %f396};
	fma.rn.f32 	%f397, %f28, %f326, %f393;
	st.local.v4.f32 	[%rd38+256], {%f361, %f373, %f385, %f397};
	fma.rn.f32 	%f398, %f28, %f325, %f394;
	st.local.v4.f32 	[%rd38+32], {%f362, %f374, %f386, %f398};
	fma.rn.f32 	%f399, %f28, %f324, %f395;
	st.local.v4.f32 	[%rd38+288], {%f363, %f375, %f387, %f399};
	ld.local.v4.f32 	{%f400, %f401, %f402, %f403}, [%rd38+16];
	fma.rn.f32 	%f404, %f21, %f335, %f400;
	ld.local.v4.f32 	{%f405, %f406, %f407, %f408}, [%rd38+272];
	fma.rn.f32 	%f409, %f21, %f334, %f405;
	ld.local.v4.f32 	{%f410, %f411, %f412, %f413}, [%rd38+48];
	fma.rn.f32 	%f414, %f21, %f333, %f410;
	ld.local.v4.f32 	{%f415, %f416, %f417, %f418}, [%rd38+304];
	fma.rn.f32 	%f419, %f21, %f332, %f415;
	fma.rn.f32 	%f420, %f22, %f331, %f404;
	fma.rn.f32 	%f421, %f22, %f330, %f409;
	fma.rn.f32 	%f422, %f22, %f329, %f414;
	fma.rn.f32 	%f423, %f22, %f328, %f419;
	fma.rn.f32 	%f424, %f23, %f327, %f420;
	fma.rn.f32 	%f425, %f23, %f326, %f421;
	fma.rn.f32 	%f426, %f23, %f325, %f422;
	fma.rn.f32 	%f427, %f23, %f324, %f423;
	fma.rn.f32 	%f428, %f27, %f335, %f401;
	fma.rn.f32 	%f429, %f27, %f334, %f406;
	fma.rn.f32 	%f430, %f27, %f333, %f411;
	fma.rn.f32 	%f431, %f27, %f332, %f416;
	fma.rn.f32 	%f432, %f28, %f331, %f428;
	fma.rn.f32 	%f433, %f28, %f330, %f429;
	fma.rn.f32 	%f434, %f28, %f329, %f430;
	fma.rn.f32 	%f435, %f28, %f328, %f431;
	fma.rn.f32 	%f436, %f29, %f327, %f432;
	fma.rn.f32 	%f437, %f29, %f326, %f433;
	fma.rn.f32 	%f438, %f29, %f325, %f434;
	fma.rn.f32 	%f439, %f29, %f324, %f435;
	fma.rn.f32 	%f440, %f22, %f335, %f402;
	fma.rn.f32 	%f441, %f22, %f334, %f407;
	fma.rn.f32 	%f442, %f22, %f333, %f412;
	fma.rn.f32 	%f443, %f22, %f332, %f417;
	fma.rn.f32 	%f444, %f23, %f331, %f440;
	fma.rn.f32 	%f445, %f23, %f330, %f441;
	fma.rn.f32 	%f446, %f23, %f329, %f442;
	fma.rn.f32 	%f447, %f23, %f328, %f443;
	fma.rn.f32 	%f448, %f24, %f327, %f444;
	fma.rn.f32 	%f449, %f24, %f326, %f445;
	fma.rn.f32 	%f450, %f24, %f325, %f446;
	fma.rn.f32 	%f451, %f24, %f324, %f447;
	fma.rn.f32 	%f452, %f28, %f335, %f403;
	fma.rn.f32 	%f453, %f28, %f334, %f408;
	fma.rn.f32 	%f454, %f28, %f333, %f413;
	fma.rn.f32 	%f455, %f28, %f332, %f418;
	fma.rn.f32 	%f456, %f29, %f331, %f452;
	fma.rn.f32 	%f457, %f29, %f330, %f453;
	fma.rn.f32 	%f458, %f29, %f329, %f454;
	fma.rn.f32 	%f459, %f29, %f328, %f455;
	fma.rn.f32 	%f460, %f30, %f327, %f456;
	st.local.v4.f32 	[%rd38+16], {%f424, %f436, %f448, %f460};
	fma.rn.f32 	%f461, %f30, %f326, %f457;
	st.local.v4.f32 	[%rd38+272], {%f425, %f437, %f449, %f461};
	fma.rn.f32 	%f462, %f30, %f325, %f458;
	st.local.v4.f32 	[%rd38+48], {%f426, %f438, %f450, %f462};
	fma.rn.f32 	%f463, %f30, %f324, %f459;
	st.local.v4.f32 	[%rd38+304], {%f427, %f439, %f451, %f463};
	add.s32 	%r140, %r140, 1;
	setp.ne.s32 	%p23, %r140, 4;
	@%p23 bra 	$L__BB0_15;
	mov.b32 	%r137, 1;
	mov.pred 	%p26, 0;
	@%p4 bra 	$L__BB0_10;
	add.s32 	%r136, %r136, 1;
	setp.ne.s32 	%p25, %r136, 32;
	@%p25 bra 	$L__BB0_1;
	ld.param.u64 	%rd44, [candidate4_param_2];
	cvta.to.global.u64 	%rd39, %rd44;
	mad.lo.s32 	%r132, %r18, 100352, %r3;
	add.s32 	%r133, %r132, %r2;
	add.s32 	%r134, %r133, %r17;
	mad.lo.s32 	%r135, %r16, 448, %r134;
	ld.local.v4.f32 	{%f464, %f465, %f466, %f467}, [%rd1];
	mul.wide.u32 	%rd40, %r135, 4;
	add.s64 	%rd41, %rd39, %rd40;
	st.global.f32 	[%rd41], %f464;
	ld.local.v4.f32 	{%f468, %f469, %f470, %f471}, [%rd1+256];
	st.global.f32 	[%rd41+3211264], %f468;
	st.global.f32 	[%rd41+4], %f465;
	st.global.f32 	[%rd41+3211268], %f469;
	st.global.f32 	[%rd41+448], %f466;
	st.global.f32 	[%rd41+3211712], %f470;
	st.global.f32 	[%rd41+452], %f467;
	st.global.f32 	[%rd41+3211716], %f471;
	ld.local.v4.f32 	{%f472, %f473, %f474, %f475}, [%rd1+16];
	st.global.f32 	[%rd41+896], %f472;
	ld.local.v4.f32 	{%f476, %f477, %f478, %f479}, [%rd1+272];
	st.global.f32 	[%rd41+3212160], %f476;
	st.global.f32 	[%rd41+900], %f473;
	st.global.f32 	[%rd41+3212164], %f477;
	st.global.f32 	[%rd41+1344], %f474;
	st.global.f32 	[%rd41+3212608], %f478;
	st.global.f32 	[%rd41+1348], %f475;
	st.global.f32 	[%rd41+3212612], %f479;
	ld.local.v4.f32 	{%f480, %f481, %f482, %f483}, [%rd1+32];
	st.global.f32 	[%rd41+50176], %f480;
	ld.local.v4.f32 	{%f484, %f485, %f486, %f487}, [%rd1+288];
	st.global.f32 	[%rd41+3261440], %f484;
	st.global.f32 	[%rd41+50180], %f481;
	st.global.f32 	[%rd41+3261444], %f485;
	st.global.f32 	[%rd41+50624], %f482;
	st.global.f32 	[%rd41+3261888], %f486;
	st.global.f32 	[%rd41+50628], %f483;
	st.global.f32 	[%rd41+3261892], %f487;
	ld.local.v4.f32 	{%f488, %f489, %f490, %f491}, [%rd1+48];
	st.global.f32 	[%rd41+51072], %f488;
	ld.local.v4.f32 	{%f492, %f493, %f494, %f495}, [%rd1+304];
	st.global.f32 	[%rd41+3262336], %f492;
	st.global.f32 	[%rd41+51076], %f489;
	st.global.f32 	[%rd41+3262340], %f493;
	st.global.f32 	[%rd41+51520], %f490;
	st.global.f32 	[%rd41+3262784], %f494;
	st.global.f32 	[%rd41+51524], %f491;
	st.global.f32 	[%rd41+3262788], %f495;
	ld.local.v4.f32 	{%f496, %f497, %f498, %f499}, [%rd1+64];
	st.global.f32 	[%rd41+100352], %f496;
	ld.local.v4.f32 	{%f500, %f501, %f502, %f503}, [%rd1+320];
	st.global.f32 	[%rd41+3311616], %f500;
	st.global.f32 	[%rd41+100356], %f497;
	st.global.f32 	[%rd41+3311620], %f501;
	st.global.f32 	[%rd41+100800], %f498;
	st.global.f32 	[%rd41+3312064], %f502;
	st.global.f32 	[%rd41+100804], %f499;
	st.global.f32 	[%rd41+3312068], %f503;
	ld.local.v4.f32 	{%f504, %f505, %f506, %f507}, [%rd1+80];
	st.global.f32 	[%rd41+101248], %f504;
	ld.local.v4.f32 	{%f508, %f509, %f510, %f511}, [%rd1+336];
	st.global.f32 	[%rd41+3312512], %f508;
	st.global.f32 	[%rd41+101252], %f505;
	st.global.f32 	[%rd41+3312516], %f509;
	st.global.f32 	[%rd41+101696], %f506;
	st.global.f32 	[%rd41+3312960], %f510;
	st.global.f32 	[%rd41+101700], %f507;
	st.global.f32 	[%rd41+3312964], %f511;
	ld.local.v4.f32 	{%f512, %f513, %f514, %f515}, [%rd1+96];
	st.global.f32 	[%rd41+150528], %f512;
	ld.local.v4.f32 	{%f516, %f517, %f518, %f519}, [%rd1+352];
	st.global.f32 	[%rd41+3361792], %f516;
	st.global.f32 	[%rd41+150532], %f513;
	st.global.f32 	[%rd41+3361796], %f517;
	st.global.f32 	[%rd41+150976], %f514;
	st.global.f32 	[%rd41+3362240], %f518;
	st.global.f32 	[%rd41+150980], %f515;
	st.global.f32 	[%rd41+3362244], %f519;
	ld.local.v4.f32 	{%f520, %f521, %f522, %f523}, [%rd1+112];
	st.global.f32 	[%rd41+151424], %f520;
	ld.local.v4.f32 	{%f524, %f525, %f526, %f527}, [%rd1+368];
	st.global.f32 	[%rd41+3362688], %f524;
	st.global.f32 	[%rd41+151428], %f521;
	st.global.f32 	[%rd41+3362692], %f525;
	st.global.f32 	[%rd41+151872], %f522;
	st.global.f32 	[%rd41+3363136], %f526;
	st.global.f32 	[%rd41+151876], %f523;
	st.global.f32 	[%rd41+3363140], %f527;
	ld.local.v4.f32 	{%f528, %f529, %f530, %f531}, [%rd1+128];
	st.global.f32 	[%rd41+200704], %f528;
	ld.local.v4.f32 	{%f532, %f533, %f534, %f535}, [%rd1+384];
	st.global.f32 	[%rd41+3411968], %f532;
	st.global.f32 	[%rd41+200708], %f529;
	st.global.f32 	[%rd41+3411972], %f533;
	st.global.f32 	[%rd41+201152], %f530;
	st.global.f32 	[%rd41+3412416], %f534;
	st.global.f32 	[%rd41+201156], %f531;
	st.global.f32 	[%rd41+3412420], %f535;
	ld.local.v4.f32 	{%f536, %f537, %f538, %f539}, [%rd1+144];
	st.global.f32 	[%rd41+201600], %f536;
	ld.local.v4.f32 	{%f540, %f541, %f542, %f543}, [%rd1+400];
	st.global.f32 	[%rd41+3412864], %f540;
	st.global.f32 	[%rd41+201604], %f537;
	st.global.f32 	[%rd41+3412868], %f541;
	st.global.f32 	[%rd41+202048], %f538;
	st.global.f32 	[%rd41+3413312], %f542;
	st.global.f32 	[%rd41+202052], %f539;
	st.global.f32 	[%rd41+3413316], %f543;
	ld.local.v4.f32 	{%f544, %f545, %f546, %f547}, [%rd1+160];
	st.global.f32 	[%rd41+250880], %f544;
	ld.local.v4.f32 	{%f548, %f549, %f550, %f551}, [%rd1+416];
	st.global.f32 	[%rd41+3462144], %f548;
	st.global.f32 	[%rd41+250884], %f545;
	st.global.f32 	[%rd41+3462148], %f549;
	st.global.f32 	[%rd41+251328], %f546;
	st.global.f32 	[%rd41+3462592], %f550;
	st.global.f32 	[%rd41+251332], %f547;
	st.global.f32 	[%rd41+3462596], %f551;
	ld.local.v4.f32 	{%f552, %f553, %f554, %f555}, [%rd1+176];
	st.global.f32 	[%rd41+251776], %f552;
	ld.local.v4.f32 	{%f556, %f557, %f558, %f559}, [%rd1+432];
	st.global.f32 	[%rd41+3463040], %f556;
	st.global.f32 	[%rd41+251780], %f553;
	st.global.f32 	[%rd41+3463044], %f557;
	st.global.f32 	[%rd41+252224], %f554;
	st.global.f32 	[%rd41+3463488], %f558;
	st.global.f32 	[%rd41+252228], %f555;
	st.global.f32 	[%rd41+3463492], %f559;
	ld.local.v4.f32 	{%f560, %f561, %f562, %f563}, [%rd1+192];
	st.global.f32 	[%rd41+301056], %f560;
	ld.local.v4.f32 	{%f564, %f565, %f566, %f567}, [%rd1+448];
	st.global.f32 	[%rd41+3512320], %f564;
	st.global.f32 	[%rd41+301060], %f561;
	st.global.f32 	[%rd41+3512324], %f565;
	st.global.f32 	[%rd41+301504], %f562;
	st.global.f32 	[%rd41+3512768], %f566;
	st.global.f32 	[%rd41+301508], %f563;
	st.global.f32 	[%rd41+3512772], %f567;
	ld.local.v4.f32 	{%f568, %f569, %f570, %f571}, [%rd1+208];
	st.global.f32 	[%rd41+301952], %f568;
	ld.local.v4.f32 	{%f572, %f573, %f574, %f575}, [%rd1+464];
	st.global.f32 	[%rd41+3513216], %f572;
	st.global.f32 	[%rd41+301956], %f569;
	st.global.f32 	[%rd41+3513220], %f573;
	st.global.f32 	[%rd41+302400], %f570;
	st.global.f32 	[%rd41+3513664], %f574;
	st.global.f32 	[%rd41+302404], %f571;
	st.global.f32 	[%rd41+3513668], %f575;
	ld.local.v4.f32 	{%f576, %f577, %f578, %f579}, [%rd1+224];
	st.global.f32 	[%rd41+351232], %f576;
	ld.local.v4.f32 	{%f580, %f581, %f582, %f583}, [%rd1+480];
	st.global.f32 	[%rd41+3562496], %f580;
	st.global.f32 	[%rd41+351236], %f577;
	st.global.f32 	[%rd41+3562500], %f581;
	st.global.f32 	[%rd41+351680], %f578;
	st.global.f32 	[%rd41+3562944], %f582;
	st.global.f32 	[%rd41+351684], %f579;
	st.global.f32 	[%rd41+3562948], %f583;
	ld.local.v4.f32 	{%f584, %f585, %f586, %f587}, [%rd1+240];
	st.global.f32 	[%rd41+352128], %f584;
	ld.local.v4.f32 	{%f588, %f589, %f590, %f591}, [%rd1+496];
	st.global.f32 	[%rd41+3563392], %f588;
	st.global.f32 	[%rd41+352132], %f585;
	st.global.f32 	[%rd41+3563396], %f589;
	st.global.f32 	[%rd41+352576], %f586;
	st.global.f32 	[%rd41+3563840], %f590;
	st.global.f32 	[%rd41+352580], %f587;
	st.global.f32 	[%rd41+3563844], %f591;
	ret;

}


// ===== COMPILED SASS (sm_100) =====

	.target	sm_100

	.elftype	@"ET_EXEC"


//--------------------- .note.nv.tkinfo           --------------------------
	.section	.note.nv.tkinfo,"",@"SHT_NOTE"
	.sectionflags	@"SHF_NOTE_NV_TKINFO"
	.tkinfo
        /*0018*/ 	.word	0x00000002
        /*0030*/ 	.string	""
        /*0030*/ 	.string	"ptxas"
        /*0030*/ 	.string	"Cuda compilation tools, release 13.0, V13.0.88"
        /*0030*/ 	.string	"Build cuda_13.0.r13.0/compiler.36424714_0"
        /*0030*/ 	.string	"-arch sm_100 -m 64 "



//--------------------- .note.nv.cuinfo           --------------------------
	.section	.note.nv.cuinfo,"",@"SHT_NOTE"
	.sectionflags	@"SHF_NOTE_NV_CUINFO"
        /*0018*/ 	.short	0x0002
        /*001a*/ 	.short	0x0064
        /*001c*/ 	.short	0x0082
	.zero		2


//--------------------- .nv.info                  --------------------------
	.section	.nv.info,"",@"SHT_CUDA_INFO"
	.align	4


	//----- nvinfo : EIATTR_REGCOUNT
	.align		4
        /*0000*/ 	.byte	0x04, 0x2f
        /*0002*/ 	.short	(.L_1 - .L_0)
	.align		4
.L_0:
        /*0004*/ 	.word	index@(candidate4)
        /*0008*/ 	.word	0x00000028


	//----- nvinfo : EIATTR_FRAME_SIZE
	.align		4
.L_1:
        /*000c*/ 	.byte	0x04, 0x11
        /*000e*/ 	.short	(.L_3 - .L_2)
	.align		4
.L_2:
        /*0010*/ 	.word	index@(candidate4)
        /*0014*/ 	.word	0x00000230


	//----- nvinfo : EIATTR_MIN_STACK_SIZE
	.align		4
.L_3:
        /*0018*/ 	.byte	0x04, 0x12
        /*001a*/ 	.short	(.L_5 - .L_4)
	.align		4
.L_4:
        /*001c*/ 	.word	index@(candidate4)
        /*0020*/ 	.word	0x00000230
.L_5:


//--------------------- .nv.compat                --------------------------
	.section	.nv.compat,"",@"SHT_CUDA_COMPAT_INFO"
	.align	4
        /*0000*/ 	.byte	0x02, 0x09, 0x00, 0x00, 0x02, 0x02, 0x01, 0x00, 0x02, 0x05, 0x05, 0x00, 0x03, 0x07, 0x01, 0x01
        /*0010*/ 	.byte	0x02, 0x03, 0x00, 0x00, 0x02, 0x06, 0x01, 0x00, 0x04, 0x0b, 0x08, 0x00, 0x09, 0x00, 0x00, 0x00
        /*0020*/ 	.byte	0x00, 0x00, 0x00, 0x00


//--------------------- .nv.info.candidate4       --------------------------
	.section	.nv.info.candidate4,"",@"SHT_CUDA_INFO"
	.sectionflags	@""
	.align	4


	//----- nvinfo : EIATTR_CUDA_API_VERSION
	.align		4
        /*0000*/ 	.byte	0x04, 0x37
        /*0002*/ 	.short	(.L_7 - .L_6)
.L_6:
        /*0004*/ 	.word	0x00000082


	//----- nvinfo : EIATTR_KPARAM_INFO
	.align		4
.L_7:
        /*0008*/ 	.byte	0x04, 0x17
        /*000a*/ 	.short	(.L_9 - .L_8)
.L_8:
        /*000c*/ 	.word	0x00000000
        /*0010*/ 	.short	0x0002
        /*0012*/ 	.short	0x0010
        /*0014*/ 	.byte	0x00, 0xf5, 0x21, 0x00


	//----- nvinfo : EIATTR_KPARAM_INFO
	.align		4
.L_9:
        /*0018*/ 	.byte	0x04, 0x17
        /*001a*/ 	.short	(.L_11 - .L_10)
.L_10:
        /*001c*/ 	.word	0x00000000
        /*0020*/ 	.short	0x0001
        /*0022*/ 	.short	0x0008
        /*0024*/ 	.byte	0x00, 0xf5, 0x21, 0x00


	//----- nvinfo : EIATTR_KPARAM_INFO
	.align		4
.L_11:
        /*0028*/ 	.byte	0x04, 0x17
        /*002a*/ 	.short	(.L_13 - .L_12)
.L_12:
        /*002c*/ 	.word	0x00000000
        /*0030*/ 	.short	0x0000
        /*0032*/ 	.short	0x0000
        /*0034*/ 	.byte	0x00, 0xf5, 0x21, 0x00


	//----- nvinfo : EIATTR_SPARSE_MMA_MASK
	.align		4
.L_13:
        /*0038*/ 	.byte	0x03, 0x50
        /*003a*/ 	.short	0x0000


	//----- nvinfo : EIATTR_MAXREG_COUNT
	.align		4
        /*003c*/ 	.byte	0x03, 0x1b
        /*003e*/ 	.short	0x00ff


	//----- nvinfo : EIATTR_NUM_BARRIERS
	.align		4
        /*0040*/ 	.byte	0x02, 0x4c
        /*0042*/ 	.byte	0x01
	.zero		1


	//----- nvinfo : EIATTR_ANNOTATIONS
	.align		4
        /*0044*/ 	.byte	0x04, 0x55
        /*0046*/ 	.short	(.L_15 - .L_14)


	//   ....[0]....
.L_14:
        /*0048*/ 	.word	0x00000001
        /*004c*/ 	.byte	0xc0, 0x07, 0x00, 0x00, 0x01, 0x00, 0x00, 0x00, 0x30, 0x08, 0x00, 0x00, 0x01, 0x00, 0x00, 0x00
        /*005c*/ 	.byte	0xd0, 0x33, 0x00, 0x00, 0x01, 0x00, 0x00, 0x00, 0xb0, 0x34, 0x00, 0x00, 0x01, 0x00, 0x00, 0x00
        /*006c*/ 	.byte	0x30, 0x35, 0x00, 0x00, 0x01, 0x00, 0x00, 0x00, 0x50, 0x35, 0x00, 0x00, 0x01, 0x00, 0x00, 0x00
        /*007c*/ 	.byte	0x60, 0x35, 0x00, 0x00, 0x01, 0x00, 0x00, 0x00, 0x80, 0x3a, 0x00, 0x00


	//----- nvinfo : EIATTR_MERCURY_ISA_VERSION
	.align		4
.L_15:
        /*0088*/ 	.byte	0x03, 0x5f
        /*008a*/ 	.short	0x0101


	//----- nvinfo : EIATTR_VRC_CTA_INIT_COUNT
	.align		4
        /*008c*/ 	.byte	0x02, 0x4a
	.zero		1
	.zero		1


	//----- nvinfo : EIATTR_EXIT_INSTR_OFFSETS
	.align		4
        /*0090*/ 	.byte	0x04, 0x1c
        /*0092*/ 	.short	(.L_17 - .L_16)


	//   ....[0]....
.L_16:
        /*0094*/ 	.word	0x00003f60


	//----- nvinfo : EIATTR_MAX_THREADS
	.align		4
.L_17:
        /*0098*/ 	.byte	0x04, 0x05
        /*009a*/ 	.short	(.L_19 - .L_18)
.L_18:
        /*009c*/ 	.word	0x00000100
        /*00a0*/ 	.word	0x00000001
        /*00a4*/ 	.word	0x00000001


	//----- nvinfo : EIATTR_CRS_STACK_SIZE
	.align		4
.L_19:
        /*00a8*/ 	.byte	0x04, 0x1e
        /*00aa*/ 	.short	(.L_21 - .L_20)
.L_20:
        /*00ac*/ 	.word	0x00000000


	//----- nvinfo : EIATTR_CBANK_PARAM_SIZE
	.align		4
.L_21:
        /*00b0*/ 	.byte	0x03, 0x19
        /*00b2*/ 	.short	0x0018


	//----- nvinfo : EIATTR_PARAM_CBANK
	.align		4
        /*00b4*/ 	.byte	0x04, 0x0a
        /*00b6*/ 	.short	(.L_23 - .L_22)
	.align		4
.L_22:
        /*00b8*/ 	.word	index@(.nv.constant0.candidate4)
        /*00bc*/ 	.short	0x0380
        /*00be*/ 	.short	0x0018


	//----- nvinfo : EIATTR_SW_WAR
	.align		4
.L_23:
        /*00c0*/ 	.byte	0x04, 0x36
        /*00c2*/ 	.short	(.L_25 - .L_24)
.L_24:
        /*00c4*/ 	.word	0x00000008
.L_25:


//--------------------- .nv.callgraph             --------------------------
	.section	.nv.callgraph,"",@"SHT_CUDA_CALLGRAPH"
	.align	4
	.sectionentsize	8
	.align		4
        /*0000*/ 	.word	0x00000000
	.align		4
        /*0004*/ 	.word	0xffffffff
	.align		4
        /*0008*/ 	.word	0x00000000
	.align		4
        /*000c*/ 	.word	0xfffffffe
	.align		4
        /*0010*/ 	.word	0x00000000
	.align		4
        /*0014*/ 	.word	0xfffffffd
	.align		4
        /*0018*/ 	.word	0x00000000
	.align		4
        /*001c*/ 	.word	0xfffffffc


//--------------------- .text.candidate4          --------------------------
	.section	.text.candidate4,"ax",@progbits
	.align	128
        .global         candidate4
        .type           candidate4,@function
        .size           candidate4,(.L_x_10 - candidate4)
        .other          candidate4,@"STO_CUDA_ENTRY STV_DEFAULT"
candidate4:
.text.candidate4:
[----:B------:R-:W0:Y:S01]  /*0000*/  LDC R1, c[0x0][0x37c] ;  /* 0x0000df00ff017b82 */ /* 0x000e220000000800 */
[----:B------:R-:W1:Y:S07]  /*0010*/  S2R R11, SR_TID.X ;  /* 0x00000000000b7919 */ /* 0x000e6e0000002100 */
[----:B------:R-:W2:Y:S01]  /*0020*/  S2UR UR6, SR_CTAID.X ;  /* 0x00000000000679c3 */ /* 0x000ea20000002500 */
[----:B------:R-:W-:Y:S01]  /*0030*/  MOV R0, 0x400 ;  /* 0x0000040000007802 */ /* 0x000fe20000000f00 */
[----:B------:R-:W-:Y:S01]  /*0040*/  HFMA2 R8, -RZ, RZ, 0, 3.397464752197265625e-06 ;  /* 0x00000039ff087431 */ /* 0x000fe200000001ff */
[----:B------:R-:W3:Y:S01]  /*0050*/  S2R R35, SR_CgaCtaId ;  /* 0x0000000000237919 */ /* 0x000ee20000008800 */
[----:B0-----:R-:W-:Y:S01]  /*0060*/  IADD3 R1, PT, PT, R1, -0x230, RZ ;  /* 0xfffffdd001017810 */ /* 0x001fe20007ffe0ff */
[----:B------:R-:W0:Y:S01]  /*0070*/  LDCU.64 UR12, c[0x0][0x358] ;  /* 0x00006b00ff0c77ac */ /* 0x000e220008000a00 */
[----:B------:R-:W-:-:S02]  /*0080*/  IADD3 R0, PT, PT, R0, 0xa20, RZ ;  /* 0x00000a2000007810 */ /* 0x000fc40007ffe0ff */
[C---:B------:R-:W-:Y:S01]  /*0090*/  R2UR UR9, R1.reuse ;  /* 0x00000000010972ca */ /* 0x040fe200000e0000 */
[----:B------:R4:W-:Y:S01]  /*00a0*/  STL.128 [R1], RZ ;  /* 0x000000ff01007387 */ /* 0x0009e20000100c00 */
[----:B------:R-:W-:-:S03]  /*00b0*/  R2UR UR11, R1 ;  /* 0x00000000010b72ca */ /* 0x000fc600000e0000 */
[----:B------:R4:W-:Y:S04]  /*00c0*/  STL.128 [R1+0x100], RZ ;  /* 0x000100ff01007387 */ /* 0x0009e80000100c00 */
[----:B------:R4:W-:Y:S04]  /*00d0*/  STL.128 [R1+0x20], RZ ;  /* 0x000020ff01007387 */ /* 0x0009e80000100c00 */
[----:B------:R4:W-:Y:S01]  /*00e0*/  STL.128 [R1+0x120], RZ ;  /* 0x000120ff01007387 */ /* 0x0009e20000100c00 */
[----:B------:R-:W-:Y:S02]  /*00f0*/  UIADD3 UR9, UPT, UPT, UR9, 0x100, URZ ;  /* 0x0000010009097890 */ /* 0x000fe4000fffe0ff */
[----:B--2---:R-:W-:Y:S01]  /*0100*/  UIMAD.WIDE.U32 UR4, UR6, -0x6db6db6d, URZ ;  /* 0x92492493060478a5 */ /* 0x004fe2000f8e00ff */
[----:B------:R4:W-:Y:S03]  /*0110*/  STL.128 [R1+0x10], RZ ;  /* 0x000010ff01007387 */ /* 0x0009e60000100c00 */
[----:B------:R-:W-:Y:S01]  /*0120*/  USHF.R.U32.HI UR5, URZ, 0x2, UR5 ;  /* 0x00000002ff057899 */ /* 0x000fe20008011605 */
[----:B------:R4:W-:Y:S01]  /*0130*/  STL.128 [R1+0x110], RZ ;  /* 0x000110ff01007387 */ /* 0x0009e20000100c00 */
[----:B-1----:R-:W-:-:S02]  /*0140*/  ISETP.GE.U32.AND P0, PT, R11, 0x44, PT ;  /* 0x000000440b00780c */ /* 0x002fc40003f06070 */
[----:B------:R-:W-:Y:S01]  /*0150*/  UIMAD UR4, UR5, -0x7, UR6 ;  /* 0xfffffff9050478a4 */ /* 0x000fe2000f8e0206 */
[C---:B------:R-:W-:Y:S01]  /*0160*/  IADD3 R3, PT, PT, R11.reuse, 0x4, RZ ;  /* 0x000000040b037810 */ /* 0x040fe20007ffe0ff */
[----:B------:R-:W-:Y:S01]  /*0170*/  USHF.L.U32 UR8, UR5, 0x4, URZ ;  /* 0x0000000405087899 */ /* 0x000fe200080006ff */
[----:B------:R-:W-:Y:S01]  /*0180*/  IADD3 R6, PT, PT, R11, 0x8, RZ ;  /* 0x000000080b067810 */ /* 0x000fe20007ffe0ff */
[----:B------:R-:W-:Y:S01]  /*0190*/  USHF.L.U32 UR6, UR4, 0x4, URZ ;  /* 0x0000000404067899 */ /* 0x000fe200080006ff */
[----:B------:R-:W-:Y:S01]  /*01a0*/  LOP3.LUT R5, R3, 0xffff, RZ, 0xc0, !PT ;  /* 0x0000ffff03057812 */ /* 0x000fe200078ec0ff */
[----:B------:R-:W-:Y:S01]  /*01b0*/  UIMAD UR7, UR5, 0x700, URZ ;  /* 0x00000700050778a4 */ /* 0x000fe2000f8e02ff */
[----:B---3--:R-:W-:Y:S01]  /*01c0*/  LEA R35, R35, R0, 0x18 ;  /* 0x0000000023237211 */ /* 0x008fe200078ec0ff */
[----:B------:R4:W-:Y:S01]  /*01d0*/  STL.128 [R1+0x30], RZ ;  /* 0x000030ff01007387 */ /* 0x0009e20000100c00 */
[----:B------:R-:W-:Y:S01]  /*01e0*/  LOP3.LUT R4, R6, 0xff, RZ, 0xc0, !PT ;  /* 0x000000ff06047812 */ /* 0x000fe200078ec0ff */
[----:B------:R-:W-:Y:S01]  /*01f0*/  IMAD R5, R5, 0xe39, RZ ;  /* 0x00000e3905057824 */ /* 0x000fe200078e02ff */
[----:B------:R-:W-:Y:S01]  /*0200*/  SHF.R.U32.HI R0, RZ, 0x1, R11 ;  /* 0x00000001ff007819 */ /* 0x000fe2000001160b */
[----:B------:R-:W-:Y:S01]  /*0210*/  UIADD3 UR4, UPT, UPT, UR7, 0x308f, URZ ;  /* 0x0000308f07047890 */ /* 0x000fe2000fffe0ff */
[----:B------:R-:W-:Y:S01]  /*0220*/  PRMT R7, R11, 0x9910, RZ ;  /* 0x000099100b077816 */ /* 0x000fe200000000ff */
[----:B------:R-:W-:Y:S01]  /*0230*/  IMAD R4, R4, 0x39, RZ ;  /* 0x0000003904047824 */ /* 0x000fe200078e02ff */
[C---:B------:R-:W-:Y:S01]  /*0240*/  IADD3 R2, PT, PT, R0.reuse, 0x80, RZ ;  /* 0x0000008000027810 */ /* 0x040fe20007ffe0ff */
[----:B------:R4:W-:Y:S01]  /*0250*/  STL.128 [R1+0x130], RZ ;  /* 0x000130ff01007387 */ /* 0x0009e20000100c00 */
[----:B------:R-:W-:-:S02]  /*0260*/  @P0 IADD3 R2, PT, PT, R0, 0xde, RZ ;  /* 0x000000de00020810 */ /* 0x000fc40007ffe0ff */
[----:B------:R-:W-:Y:S01]  /*0270*/  PRMT R9, R0, 0x9910, RZ ;  /* 0x0000991000097816 */ /* 0x000fe200000000ff */
[----:B------:R4:W-:Y:S01]  /*0280*/  STL.128 [R1+0x40], RZ ;  /* 0x000040ff01007387 */ /* 0x0009e20000100c00 */
[----:B------:R-:W-:Y:S02]  /*0290*/  SHF.R.U32.HI R0, RZ, 0x10, R5 ;  /* 0x00000010ff007819 */ /* 0x000fe40000011605 */
[----:B------:R-:W-:Y:S01]  /*02a0*/  SHF.R.U32.HI R4, RZ, 0xa, R4 ;  /* 0x0000000aff047819 */ /* 0x000fe20000011604 */
[----:B------:R4:W-:Y:S01]  /*02b0*/  STL.128 [R1+0x140], RZ ;  /* 0x000140ff01007387 */ /* 0x0009e20000100c00 */
[----:B------:R-:W-:Y:S02]  /*02c0*/  MOV R5, R9 ;  /* 0x0000000900057202 */ /* 0x000fe40000000f00 */
[----:B------:R-:W-:Y:S01]  /*02d0*/  PRMT R9, R0, 0x9910, RZ ;  /* 0x0000991000097816 */ /* 0x000fe200000000ff */
[----:B------:R4:W-:Y:S01]  /*02e0*/  STL.128 [R1+0x60], RZ ;  /* 0x000060ff01007387 */ /* 0x0009e20000100c00 */
[----:B------:R-:W-:Y:S01]  /*02f0*/  PRMT R10, R4, 0x9910, RZ ;  /* 0x00009910040a7816 */ /* 0x000fe200000000ff */
[----:B------:R-:W-:Y:S01]  /*0300*/  IMAD R5, R5, R8, 0x14ee ;  /* 0x000014ee05057424 */ /* 0x000fe200078e0208 */
[----:B------:R-:W-:Y:S01]  /*0310*/  MOV R4, R9 ;  /* 0x0000000900047202 */ /* 0x000fe20000000f00 */
[----:B------:R4:W-:Y:S01]  /*0320*/  STL.128 [R1+0x160], RZ ;  /* 0x000160ff01007387 */ /* 0x0009e20000100c00 */
[----:B------:R-:W-:-:S02]  /*0330*/  LOP3.LUT R2, R2, 0xff, RZ, 0xc0, !PT ;  /* 0x000000ff02027812 */ /* 0x000fc400078ec0ff */
[----:B------:R-:W-:Y:S01]  /*0340*/  MOV R0, R7 ;  /* 0x0000000700007202 */ /* 0x000fe20000000f00 */
[----:B------:R-:W-:Y:S01]  /*0350*/  IMAD R4, R4, 0x12, RZ ;  /* 0x0000001204047824 */ /* 0x000fe200078e02ff */
[----:B------:R-:W-:Y:S01]  /*0360*/  MOV R7, R10 ;  /* 0x0000000a00077202 */ /* 0x000fe20000000f00 */
[----:B------:R-:W-:Y:S01]  /*0370*/  IMAD R2, R2, 0x39, RZ ;  /* 0x0000003902027824 */ /* 0x000fe200078e02ff */
[----:B------:R-:W-:Y:S01]  /*0380*/  ISETP.GT.U32.AND P0, PT, R11, 0x43, PT ;  /* 0x000000430b00780c */ /* 0x000fe20003f04070 */
[----:B------:R-:W-:Y:S01]  /*0390*/  IMAD R0, R0, 0x39, RZ ;  /* 0x0000003900007824 */ /* 0x000fe200078e02ff */
[----:B------:R-:W-:Y:S01]  /*03a0*/  IADD3 R4, PT, PT, RZ, -R4, RZ ;  /* 0x80000004ff047210 */ /* 0x000fe20007ffe0ff */
[----:B------:R-:W-:Y:S01]  /*03b0*/  IMAD R7, R7, 0x12, RZ ;  /* 0x0000001207077824 */ /* 0x000fe200078e02ff */
[----:B------:R-:W-:Y:S01]  /*03c0*/  MOV R9, UR8 ;  /* 0x0000000800097c02 */ /* 0x000fe20008000f00 */
[----:B------:R4:W-:Y:S01]  /*03d0*/  STL.128 [R1+0x50], RZ ;  /* 0x000050ff01007387 */ /* 0x0009e20000100c00 */
[----:B------:R-:W-:-:S02]  /*03e0*/  PRMT R4, R4, 0x7710, RZ ;  /* 0x0000771004047816 */ /* 0x000fc400000000ff */
[----:B------:R-:W-:Y:S01]  /*03f0*/  LOP3.LUT R0, R0, 0xffff, RZ, 0xc0, !PT ;  /* 0x0000ffff00007812 */ /* 0x000fe200078ec0ff */
[----:B------:R4:W-:Y:S01]  /*0400*/  STL.128 [R1+0x150], RZ ;  /* 0x000150ff01007387 */ /* 0x0009e20000100c00 */
[----:B------:R-:W-:Y:S02]  /*0410*/  IADD3 R3, PT, PT, R3, R4, RZ ;  /* 0x0000000403037210 */ /* 0x000fe40007ffe0ff */
[----:B------:R-:W-:Y:S01]  /*0420*/  MOV R4, UR6 ;  /* 0x0000000600047c02 */ /* 0x000fe20008000f00 */
[----:B------:R4:W-:Y:S01]  /*0430*/  STL.128 [R1+0x70], RZ ;  /* 0x000070ff01007387 */ /* 0x0009e20000100c00 */
[----:B------:R-:W-:Y:S02]  /*0440*/  IADD3 R7, PT, PT, RZ, -R7, RZ ;  /* 0x80000007ff077210 */ /* 0x000fe40007ffe0ff */
[----:B------:R-:W-:Y:S01]  /*0450*/  LOP3.LUT P3, RZ, R4, 0xffff, R3, 0xf8, !PT ;  /* 0x0000ffff04ff7812 */ /* 0x000fe2000786f803 */
[----:B------:R4:W-:Y:S01]  /*0460*/  STL.128 [R1+0x170], RZ ;  /* 0x000170ff01007387 */ /* 0x0009e20000100c00 */
[----:B------:R-:W-:-:S02]  /*0470*/  SHF.R.U32.HI R4, RZ, 0x9, R2 ;  /* 0x00000009ff047819 */ /* 0x000fc40000011602 */
[----:B------:R-:W-:Y:S01]  /*0480*/  SHF.R.U32.HI R0, RZ, 0xa, R0 ;  /* 0x0000000aff007819 */ /* 0x000fe20000011600 */
[----:B------:R4:W-:Y:S01]  /*0490*/  STL.128 [R1+0x80], RZ ;  /* 0x000080ff01007387 */ /* 0x0009e20000100c00 */
[C---:B------:R-:W-:Y:S02]  /*04a0*/  LOP3.LUT P2, RZ, R4.reuse, UR8, RZ, 0xfc, !PT ;  /* 0x0000000804ff7c12 */ /* 0x040fe4000f84fcff */
[----:B------:R-:W-:Y:S01]  /*04b0*/  IADD3 R2, PT, PT, R4, UR8, RZ ;  /* 0x0000000804027c10 */ /* 0x000fe2000fffe0ff */
[----:B------:R4:W-:Y:S01]  /*04c0*/  STL.128 [R1+0x180], RZ ;  /* 0x000180ff01007387 */ /* 0x0009e20000100c00 */
[----:B------:R-:W-:Y:S02]  /*04d0*/  PLOP3.LUT P2, PT, P2, P3, PT, 0x2f, 0xf2 ;  /* 0x0000000000f2781c */ /* 0x000fe40001746577 */
[----:B------:R-:W-:Y:S01]  /*04e0*/  PRMT R7, R7, 0x7710, RZ ;  /* 0x0000771007077816 */ /* 0x000fe200000000ff */
[----:B------:R4:W-:Y:S01]  /*04f0*/  STL.128 [R1+0xa0], RZ ;  /* 0x0000a0ff01007387 */ /* 0x0009e20000100c00 */
[----:B------:R-:W-:-:S02]  /*0500*/  LOP3.LUT P1, RZ, R9, 0xffff, R0, 0xf8, !PT ;  /* 0x0000ffff09ff7812 */ /* 0x000fc4000782f800 */
[----:B------:R-:W-:Y:S01]  /*0510*/  LOP3.LUT R5, R5, 0xffff, RZ, 0xc0, !PT ;  /* 0x0000ffff05057812 */ /* 0x000fe200078ec0ff */
[----:B------:R4:W-:Y:S01]  /*0520*/  STL.128 [R1+0x1a0], RZ ;  /* 0x0001a0ff01007387 */ /* 0x0009e20000100c00 */
[----:B------:R-:W-:Y:S02]  /*0530*/  PRMT R0, R0, 0x9910, RZ ;  /* 0x0000991000007816 */ /* 0x000fe400000000ff */
[----:B------:R-:W-:Y:S01]  /*0540*/  ISETP.GT.U32.OR P2, PT, R2, 0x70, P2 ;  /* 0x000000700200780c */ /* 0x000fe20001744470 */
[----:B------:R4:W-:Y:S01]  /*0550*/  STL.128 [R1+0x90], RZ ;  /* 0x000090ff01007387 */ /* 0x0009e20000100c00 */
[----:B------:R-:W-:Y:S01]  /*0560*/  MOV R8, UR7 ;  /* 0x0000000700087c02 */ /* 0x000fe20008000f00 */
[----:B------:R-:W-:Y:S01]  /*0570*/  IMAD R0, R0, 0x12, RZ ;  /* 0x0000001200007824 */ /* 0x000fe200078e02ff */
[----:B------:R-:W-:Y:S01]  /*0580*/  LOP3.LUT R2, R3, 0xffff, RZ, 0xc0, !PT ;  /* 0x0000ffff03027812 */ /* 0x000fe200078ec0ff */
[----:B------:R4:W-:Y:S01]  /*0590*/  STL.128 [R1+0x190], RZ ;  /* 0x000190ff01007387 */ /* 0x0009e20000100c00 */
[----:B------:R-:W-:-:S02]  /*05a0*/  IADD3 R7, PT, PT, R6, R7, RZ ;  /* 0x0000000706077210 */ /* 0x000fc40007ffe0ff */
[----:B------:R-:W-:Y:S01]  /*05b0*/  SHF.R.U32.HI R6, RZ, 0x9, R5 ;  /* 0x00000009ff067819 */ /* 0x000fe20000011605 */
[----:B------:R4:W-:Y:S01]  /*05c0*/  STL.128 [R1+0xb0], RZ ;  /* 0x0000b0ff01007387 */ /* 0x0009e20000100c00 */
[----:B------:R-:W-:Y:S01]  /*05d0*/  MOV R5, UR4 ;  /* 0x0000000400057c02 */ /* 0x000fe20008000f00 */
[----:B------:R-:W-:Y:S01]  /*05e0*/  UMOV UR4, URZ ;  /* 0x000000ff00047c82 */ /* 0x000fe20008000000 */
[----:B------:R-:W-:Y:S01]  /*05f0*/  @!P0 IADD3 R5, PT, PT, R8, -0x71, RZ ;  /* 0xffffff8f08058810 */ /* 0x000fe20007ffe0ff */
[----:B------:R4:W-:Y:S01]  /*0600*/  STL.128 [R1+0x1b0], RZ ;  /* 0x0001b0ff01007387 */ /* 0x0009e20000100c00 */
[----:B------:R-:W-:Y:S02]  /*0610*/  IADD3 R2, PT, PT, R2, UR6, RZ ;  /* 0x0000000602027c10 */ /* 0x000fe4000fffe0ff */
[----:B------:R-:W-:Y:S01]  /*0620*/  IADD3 R0, PT, PT, RZ, -R0, RZ ;  /* 0x80000000ff007210 */ /* 0x000fe20007ffe0ff */
[----:B------:R4:W-:Y:S01]  /*0630*/  STL.128 [R1+0xc0], RZ ;  /* 0x0000c0ff01007387 */ /* 0x0009e20000100c00 */
[----:B------:R-:W-:-:S02]  /*0640*/  IADD3 R3, PT, PT, R2, R5, RZ ;  /* 0x0000000502037210 */ /* 0x000fc40007ffe0ff */
[----:B------:R-:W-:Y:S01]  /*0650*/  PRMT R0, R0, 0x7710, RZ ;  /* 0x0000771000007816 */ /* 0x000fe200000000ff */
[----:B------:R4:W-:Y:S01]  /*0660*/  STL.128 [R1+0x1c0], RZ ;  /* 0x0001c0ff01007387 */ /* 0x0009e20000100c00 */
[----:B------:R-:W-:Y:S01]  /*0670*/  ISETP.GT.U32.OR P2, PT, R2, 0x70, P2 ;  /* 0x000000700200780c */ /* 0x000fe20001744470 */
[----:B------:R-:W-:Y:S01]  /*0680*/  IMAD R2, R4, 0x70, R3 ;  /* 0x0000007004027824 */ /* 0x000fe200078e0203 */
[----:B------:R-:W-:Y:S01]  /*0690*/  IADD3 R0, PT, PT, R0, R11, RZ ;  /* 0x0000000b00007210 */ /* 0x000fe20007ffe0ff */
[----:B------:R4:W-:Y:S01]  /*06a0*/  STL.128 [R1+0xe0], RZ ;  /* 0x0000e0ff01007387 */ /* 0x0009e20000100c00 */
[----:B------:R-:W-:Y:S02]  /*06b0*/  LOP3.LUT R6, R6, 0xffff, RZ, 0xc0, !PT ;  /* 0x0000ffff06067812 */ /* 0x000fe400078ec0ff */
[----:B------:R-:W-:Y:S01]  /*06c0*/  LOP3.LUT R0, R0, 0xff, RZ, 0xc0, !PT ;  /* 0x000000ff00007812 */ /* 0x000fe200078ec0ff */
[----:B------:R4:W-:Y:S01]  /*06d0*/  STL.128 [R1+0x1e0], RZ ;  /* 0x0001e0ff01007387 */ /* 0x0009e20000100c00 */
[----:B------:R-:W-:-:S02]  /*06e0*/  LOP3.LUT R7, R7, 0xff, RZ, 0xc0, !PT ;  /* 0x000000ff07077812 */ /* 0x000fc400078ec0ff */
[C---:B------:R-:W-:Y:S01]  /*06f0*/  LOP3.LUT P3, RZ, R0.reuse, UR6, RZ, 0xfc, !PT ;  /* 0x0000000600ff7c12 */ /* 0x040fe2000f86fcff */
[----:B------:R4:W-:Y:S01]  /*0700*/  STL.128 [R1+0xd0], RZ ;  /* 0x0000d0ff01007387 */ /* 0x0009e20000100c00 */
[----:B------:R-:W-:Y:S02]  /*0710*/  IADD3 R0, PT, PT, R0, UR6, RZ ;  /* 0x0000000600007c10 */ /* 0x000fe4000fffe0ff */
[----:B------:R-:W-:Y:S01]  /*0720*/  PLOP3.LUT P1, PT, P1, P3, PT, 0x2f, 0xf2 ;  /* 0x0000000000f2781c */ /* 0x000fe20000f26577 */
[----:B------:R4:W-:Y:S01]  /*0730*/  STL.128 [R1+0x1d0], RZ ;  /* 0x0001d0ff01007387 */ /* 0x0009e20000100c00 */
[----:B------:R-:W-:Y:S02]  /*0740*/  IADD3 R6, PT, PT, R6, UR8, RZ ;  /* 0x0000000806067c10 */ /* 0x000fe4000fffe0ff */
[----:B------:R-:W-:Y:S01]  /*0750*/  IADD3 R9, PT, PT, R7, UR6, RZ ;  /* 0x0000000607097c10 */ /* 0x000fe2000fffe0ff */
[----:B------:R4:W-:Y:S01]  /*0760*/  STL.128 [R1+0xf0], RZ ;  /* 0x0000f0ff01007387 */ /* 0x0009e20000100c00 */
[----:B------:R-:W-:-:S02]  /*0770*/  ISETP.GT.U32.OR P1, PT, R0, 0x70, P1 ;  /* 0x000000700000780c */ /* 0x000fc40000f24470 */
[--C-:B------:R-:W-:Y:S01]  /*0780*/  SHF.R.U32.HI R0, RZ, 0x5, R11.reuse ;  /* 0x00000005ff007819 */ /* 0x100fe2000001160b */
[----:B------:R4:W-:Y:S01]  /*0790*/  STL.128 [R1+0x1f0], RZ ;  /* 0x0001f0ff01007387 */ /* 0x0009e20000100c00 */
[----:B------:R-:W-:Y:S02]  /*07a0*/  LOP3.LUT P0, RZ, R7, UR6, RZ, 0xfc, !PT ;  /* 0x0000000607ff7c12 */ /* 0x000fe4000f80fcff */
[----:B------:R-:W-:Y:S01]  /*07b0*/  VIMNMX.U32 R6, PT, PT, R6, R9, !PT ;  /* 0x0000000906067248 */ /* 0x000fe20007fe0000 */
[----:B------:R4:W-:Y:S01]  /*07c0*/  STL [R1+0x200], R2 ;  /* 0x0002000201007387 */ /* 0x0009e20000100800 */
[----:B------:R-:W-:Y:S01]  /*07d0*/  SHF.R.U32.HI R37, RZ, 0x3, R11 ;  /* 0x00000003ff257819 */ /* 0x000fe2000001160b */
[----:B------:R-:W-:Y:S01]  /*07e0*/  IMAD R35, R0, 0x240, R35 ;  /* 0x0000024000237824 */ /* 0x000fe200078e0223 */
[----:B------:R-:W-:Y:S02]  /*07f0*/  SHF.L.U32 R36, R11, 0x1, RZ ;  /* 0x000000010b247819 */ /* 0x000fe400000006ff */
[----:B------:R-:W-:-:S02]  /*0800*/  ISETP.GT.U32.OR P0, PT, R6, 0x70, !P0 ;  /* 0x000000700600780c */ /* 0x000fc40004704470 */
[----:B------:R-:W-:Y:S02]  /*0810*/  LOP3.LUT R37, R37, 0x3, RZ, 0xc0, !PT ;  /* 0x0000000325257812 */ /* 0x000fe400078ec0ff */
[----:B0-----:R-:W-:-:S09]  /*0820*/  LOP3.LUT R36, R36, 0xe, RZ, 0xc0, !PT ;  /* 0x0000000e24247812 */ /* 0x001fd200078ec0ff */
.L_x_8:
[----:B--2---:R-:W2:Y:S01]  /*0830*/  LDL R10, [R1+0x200] ;  /* 0x00020000010a7983 */ /* 0x004ea20000100800 */
[----:B------:R-:W0:Y:S01]  /*0840*/  @!P2 LDC.64 R6, c[0x0][0x380] ;  /* 0x0000e000ff06ab82 */ /* 0x000e220000000a00 */
[----:B------:R-:W-:Y:S01]  /*0850*/  MOV R9, UR4 ;  /* 0x0000000400097c02 */ /* 0x000fe20008000f00 */
[----:B------:R-:W1:Y:S01]  /*0860*/  S2R R20, SR_TID.X ;  /* 0x0000000000147919 */ /* 0x000e620000002100 */
[----:B------:R-:W-:-:S05]  /*0870*/  MOV R8, UR4 ;  /* 0x0000000400087c02 */ /* 0x000fca0008000f00 */
[----:B----4-:R-:W3:Y:S01]  /*0880*/  @!P1 LDC.64 R2, c[0x0][0x380] ;  /* 0x0000e000ff029b82 */ /* 0x010ee20000000a00 */
[----:B-1----:R-:W-:-:S05]  /*0890*/  PRMT R0, R20, 0x9910, RZ ;  /* 0x0000991014007816 */ /* 0x002fca00000000ff */
[----:B------:R-:W-:-:S05]  /*08a0*/  IMAD R0, R0, 0x39, RZ ;  /* 0x0000003900007824 */ /* 0x000fca00078e02ff */
[----:B------:R-:W-:-:S04]  /*08b0*/  LOP3.LUT R0, R0, 0xffff, RZ, 0xc0, !PT ;  /* 0x0000ffff00007812 */ /* 0x000fc800078ec0ff */
[----:B------:R-:W-:-:S04]  /*08c0*/  SHF.R.U32.HI R4, RZ, 0xa, R0 ;  /* 0x0000000aff047819 */ /* 0x000fc80000011600 */
[C---:B------:R-:W-:Y:S02]  /*08d0*/  PRMT R0, R4.reuse, 0x9910, RZ ;  /* 0x0000991004007816 */ /* 0x040fe400000000ff */
[----:B------:R-:W-:-:S03]  /*08e0*/  LOP3.LUT R4, R4, 0xffff, RZ, 0xc0, !PT ;  /* 0x0000ffff04047812 */ /* 0x000fc600078ec0ff */
[----:B------:R-:W-:-:S05]  /*08f0*/  IMAD R0, R0, 0x12, RZ ;  /* 0x0000001200007824 */ /* 0x000fca00078e02ff */
[----:B------:R-:W-:-:S04]  /*0900*/  IADD3 R0, PT, PT, RZ, -R0, RZ ;  /* 0x80000000ff007210 */ /* 0x000fc80007ffe0ff */
[----:B------:R-:W-:-:S04]  /*0910*/  PRMT R0, R0, 0x7710, RZ ;  /* 0x0000771000007816 */ /* 0x000fc800000000ff */
[----:B------:R-:W-:-:S04]  /*0920*/  IADD3 R0, PT, PT, R0, R20, RZ ;  /* 0x0000001400007210 */ /* 0x000fc80007ffe0ff */
[----:B------:R-:W-:-:S04]  /*0930*/  LOP3.LUT R0, R0, 0xff, RZ, 0xc0, !PT ;  /* 0x000000ff00007812 */ /* 0x000fc800078ec0ff */
[----:B------:R-:W-:-:S04]  /*0940*/  IADD3 R5, PT, PT, R0, UR6, RZ ;  /* 0x0000000600057c10 */ /* 0x000fc8000fffe0ff */
[----:B------:R-:W-:-:S05]  /*0950*/  IADD3 R5, PT, PT, R5, UR7, RZ ;  /* 0x0000000705057c10 */ /* 0x000fca000fffe0ff */
[----:B------:R-:W-:-:S05]  /*0960*/  IMAD R5, R4, 0x70, R5 ;  /* 0x0000007004057824 */ /* 0x000fca00078e0205 */
[----:B------:R-:W-:-:S05]  /*0970*/  IADD3 R5, PT, PT, R5, -0x71, RZ ;  /* 0xffffff8f05057810 */ /* 0x000fca0007ffe0ff */
[----:B------:R-:W-:Y:S01]  /*0980*/  @!P1 IMAD R5, R8, 0x6200, R5 ;  /* 0x0000620008059824 */ /* 0x000fe200078e0205 */
[----:B------:R-:W-:-:S03]  /*0990*/  MOV R8, RZ ;  /* 0x000000ff00087202 */ /* 0x000fc60000000f00 */
[----:B---3--:R-:W-:-:S05]  /*09a0*/  @!P1 IMAD.WIDE R2, R5, 0x4, R2 ;  /* 0x0000000405029825 */ /* 0x008fca00078e0202 */
[----:B------:R-:W3:Y:S01]  /*09b0*/  @!P1 LDG.E.CONSTANT R8, desc[UR12][R2.64] ;  /* 0x0000000c02089981 */ /* 0x000ee2000c1e9900 */
[----:B--2---:R-:W-:Y:S01]  /*09c0*/  @!P2 IMAD R9, R9, 0x6200, R10 ;  /* 0x000062000909a824 */ /* 0x004fe200078e020a */
[----:B------:R-:W-:-:S03]  /*09d0*/  MOV R10, RZ ;  /* 0x000000ff000a7202 */ /* 0x000fc60000000f00 */
[----:B0-----:R-:W-:-:S05]  /*09e0*/  @!P2 IMAD.WIDE R6, R9, 0x4, R6 ;  /* 0x000000040906a825 */ /* 0x001fca00078e0206 */
[----:B------:R-:W2:Y:S01]  /*09f0*/  @!P2 LDG.E.CONSTANT R10, desc[UR12][R6.64] ;  /* 0x0000000c060aa981 */ /* 0x000ea2000c1e9900 */
[----:B------:R-:W0:Y:S01]  /*0a00*/  S2UR UR8, SR_CgaCtaId ;  /* 0x00000000000879c3 */ /* 0x000e220000008800 */
[----:B------:R-:W-:-:S07]  /*0a10*/  UMOV UR5, 0x400 ;  /* 0x0000040000057882 */ /* 0x000fce0000000000 */
[----:B------:R-:W-:Y:S01]  /*0a20*/  BAR.SYNC.DEFER_BLOCKING 0x0 ;  /* 0x0000000000007b1d */ /* 0x000fe20000010000 */
[----:B------:R-:W-:Y:S01]  /*0a30*/  ISETP.GT.U32.AND P3, PT, R20, 0x87, PT ;  /* 0x000000871400780c */ /* 0x000fe20003f64070 */
[----:B0-----:R-:W-:-:S06]  /*0a40*/  ULEA UR10, UR8, UR5, 0x18 ;  /* 0x00000005080a7291 */ /* 0x001fcc000f8ec0ff */
[----:B------:R-:W-:Y:S01]  /*0a50*/  LEA R5, R20, UR10, 0x2 ;  /* 0x0000000a14057c11 */ /* 0x000fe2000f8e10ff */
[----:B------:R-:W-:Y:S04]  /*0a60*/  BSSY.RECONVERGENT B0, `(.L_x_0) ;  /* 0x0000023000007945 */ /* 0x000fe80003800200 */
[----:B---3--:R0:W-:Y:S04]  /*0a70*/  STS [R5], R8 ;  /* 0x0000000805007388 */ /* 0x0081e80000000800 */
[----:B--2---:R0:W-:Y:S01]  /*0a80*/  STS [R5+0x400], R10 ;  /* 0x0004000a05007388 */ /* 0x0041e20000000800 */
[----:B------:R-:W-:Y:S05]  /*0a90*/  @P3 BRA `(.L_x_1) ;  /* 0x00000000007c3947 */ /* 0x000fea0003800000 */
[----:B------:R-:W-:Y:S01]  /*0aa0*/  BSSY.RECONVERGENT B1, `(.L_x_2) ;  /* 0x000001d000017945 */ /* 0x000fe20003800200 */
[----:B------:R-:W-:-:S03]  /*0ab0*/  HFMA2 R2, -RZ, RZ, 0, 0 ;  /* 0x00000000ff027431 */ /* 0x000fc600000001ff */
[----:B------:R-:W-:Y:S05]  /*0ac0*/  @P0 BRA `(.L_x_3) ;  /* 0x0000000000680947 */ /* 0x000fea0003800000 */
[----:B------:R-:W-:-:S04]  /*0ad0*/  IADD3 R6, PT, PT, R20, 0x8, RZ ;  /* 0x0000000814067810 */ /* 0x000fc80007ffe0ff */
[----:B------:R-:W-:-:S05]  /*0ae0*/  LOP3.LUT R2, R6, 0xff, RZ, 0xc0, !PT ;  /* 0x000000ff06027812 */ /* 0x000fca00078ec0ff */
[----:B------:R-:W-:-:S05]  /*0af0*/  IMAD R2, R2, 0x39, RZ ;  /* 0x0000003902027824 */ /* 0x000fca00078e02ff */
[----:B------:R-:W-:-:S04]  /*0b00*/  SHF.R.U32.HI R2, RZ, 0xa, R2 ;  /* 0x0000000aff027819 */ /* 0x000fc80000011602 */
[----:B------:R-:W-:Y:S02]  /*0b10*/  PRMT R3, R2, 0x9910, RZ ;  /* 0x0000991002037816 */ /* 0x000fe400000000ff */
[----:B------:R-:W-:-:S03]  /*0b20*/  SHF.R.U32.HI R2, RZ, 0x1, R20 ;  /* 0x00000001ff027819 */ /* 0x000fc60000011614 */
[----:B------:R-:W-:Y:S01]  /*0b30*/  IMAD R7, R3, 0x12, RZ ;  /* 0x0000001203077824 */ /* 0x000fe200078e02ff */
[----:B------:R-:W-:Y:S02]  /*0b40*/  PRMT R2, R2, 0x9910, RZ ;  /* 0x0000991002027816 */ /* 0x000fe400000000ff */
[----:B------:R-:W-:Y:S02]  /*0b50*/  MOV R3, 0x39 ;  /* 0x0000003900037802 */ /* 0x000fe40000000f00 */
[----:B------:R-:W-:-:S03]  /*0b60*/  IADD3 R7, PT, PT, RZ, -R7, RZ ;  /* 0x80000007ff077210 */ /* 0x000fc60007ffe0ff */
[----:B------:R-:W-:Y:S01]  /*0b70*/  IMAD R2, R2, R3, 0x14ee ;  /* 0x000014ee02027424 */ /* 0x000fe200078e0203 */
[----:B------:R-:W-:-:S04]  /*0b80*/  PRMT R7, R7, 0x7710, RZ ;  /* 0x0000771007077816 */ /* 0x000fc800000000ff */
[----:B------:R-:W-:Y:S02]  /*0b90*/  IADD3 R7, PT, PT, R6, R7, RZ ;  /* 0x0000000706077210 */ /* 0x000fe40007ffe0ff */
[----:B------:R-:W-:Y:S02]  /*0ba0*/  LOP3.LUT R6, R2, 0xffff, RZ, 0xc0, !PT ;  /* 0x0000ffff02067812 */ /* 0x000fe400078ec0ff */
[----:B------:R-:W-:Y:S01]  /*0bb0*/  LOP3.LUT R7, R7, 0xff, RZ, 0xc0, !PT ;  /* 0x000000ff07077812 */ /* 0x000fe200078ec0ff */
[----:B------:R-:W1:Y:S01]  /*0bc0*/  LDC.64 R2, c[0x0][0x380] ;  /* 0x0000e000ff027b82 */ /* 0x000e620000000a00 */
[----:B------:R-:W-:Y:S02]  /*0bd0*/  SHF.R.U32.HI R6, RZ, 0x9, R6 ;  /* 0x00000009ff067819 */ /* 0x000fe40000011606 */
[----:B------:R-:W-:Y:S02]  /*0be0*/  IADD3 R7, PT, PT, R7, UR6, RZ ;  /* 0x0000000607077c10 */ /* 0x000fe4000fffe0ff */
[----:B------:R-:W-:-:S02]  /*0bf0*/  LOP3.LUT R6, R6, 0xffff, RZ, 0xc0, !PT ;  /* 0x0000ffff06067812 */ /* 0x000fc400078ec0ff */
[----:B------:R-:W-:-:S05]  /*0c00*/  IADD3 R7, PT, PT, R7, UR7, RZ ;  /* 0x0000000707077c10 */ /* 0x000fca000fffe0ff */
[----:B------:R-:W-:Y:S01]  /*0c10*/  IMAD R6, R6, 0x70, R7 ;  /* 0x0000007006067824 */ /* 0x000fe200078e0207 */
[----:B------:R-:W-:-:S04]  /*0c20*/  MOV R7, UR4 ;  /* 0x0000000400077c02 */ /* 0x000fc80008000f00 */
[----:B------:R-:W-:-:S05]  /*0c30*/  IADD3 R6, PT, PT, R6, 0x308f, RZ ;  /* 0x0000308f06067810 */ /* 0x000fca0007ffe0ff */
[----:B------:R-:W-:-:S04]  /*0c40*/  IMAD R7, R7, 0x6200, R6 ;  /* 0x0000620007077824 */ /* 0x000fc800078e0206 */
[----:B-1----:R-:W-:-:S06]  /*0c50*/  IMAD.WIDE.U32 R2, R7, 0x4, R2 ;  /* 0x0000000407027825 */ /* 0x002fcc00078e0002 */
[----:B------:R1:W5:Y:S02]  /*0c60*/  LDG.E.CONSTANT R2, desc[UR12][R2.64] ;  /* 0x0000000c02027981 */ /* 0x000364000c1e9900 */
.L_x_3:
[----:B------:R-:W-:Y:S05]  /*0c70*/  BSYNC.RECONVERGENT B1 ;  /* 0x0000000000017941 */ /* 0x000fea0003800200 */
.L_x_2:
[----:B-----5:R2:W-:Y:S02]  /*0c80*/  STS [R5+0x800], R2 ;  /* 0x0008000205007388 */ /* 0x0205e40000000800 */
.L_x_1:
[----:B------:R-:W-:Y:S05]  /*0c90*/  BSYNC.RECONVERGENT B0 ;  /* 0x0000000000007941 */ /* 0x000fea0003800200 */
.L_x_0:
[----:B--2---:R-:W-:Y:S01]  /*0ca0*/  IADD3 R2, PT, PT, R20, 0x4, RZ ;  /* 0x0000000414027810 */ /* 0x004fe20007ffe0ff */
[----:B0-----:R-:W-:Y:S01]  /*0cb0*/  IMAD R5, R4, 0x240, RZ ;  /* 0x0000024004057824 */ /* 0x001fe200078e02ff */
[----:B------:R-:W-:Y:S02]  /*0cc0*/  MOV R4, UR4 ;  /* 0x0000000400047c02 */ /* 0x000fe40008000f00 */
[----:B-1----:R-:W-:Y:S02]  /*0cd0*/  LOP3.LUT R3, R2, 0xffff, RZ, 0xc0, !PT ;  /* 0x0000ffff02037812 */ /* 0x002fe400078ec0ff */
[----:B------:R-:W-:Y:S02]  /*0ce0*/  LOP3.LUT R5, R5, R0, RZ, 0xfc, !PT ;  /* 0x0000000005057212 */ /* 0x000fe400078efcff */
[C---:B------:R-:W-:Y:S01]  /*0cf0*/  IADD3 R9, PT, PT, R20.reuse, 0x8, RZ ;  /* 0x0000000814097810 */ /* 0x040fe20007ffe0ff */
[----:B------:R-:W-:Y:S01]  /*0d00*/  IMAD R3, R3, 0xe39, RZ ;  /* 0x00000e3903037824 */ /* 0x000fe200078e02ff */
[----:B------:R-:W-:Y:S01]  /*0d10*/  IADD3 R0, PT, PT, R20, 0x10, RZ ;  /* 0x0000001014007810 */ /* 0x000fe20007ffe0ff */
[----:B------:R-:W-:Y:S01]  /*0d20*/  IMAD R5, R4, 0x12, R5 ;  /* 0x0000001204057824 */ /* 0x000fe200078e0205 */
[----:B------:R-:W-:-:S02]  /*0d30*/  LOP3.LUT R7, R9, 0xffff, RZ, 0xc0, !PT ;  /* 0x0000ffff09077812 */ /* 0x000fc400078ec0ff */
[----:B------:R-:W-:Y:S02]  /*0d40*/  SHF.R.U32.HI R3, RZ, 0x10, R3 ;  /* 0x00000010ff037819 */ /* 0x000fe40000011603 */
[C---:B------:R-:W-:Y:S01]  /*0d50*/  IADD3 R4, PT, PT, R20.reuse, 0x2, RZ ;  /* 0x0000000214047810 */ /* 0x040fe20007ffe0ff */
[----:B------:R-:W-:Y:S01]  /*0d60*/  IMAD R11, R7, 0xe39, RZ ;  /* 0x00000e39070b7824 */ /* 0x000fe200078e02ff */
[----:B------:R-:W-:Y:S02]  /*0d70*/  PRMT R3, R3, 0x9910, RZ ;  /* 0x0000991003037816 */ /* 0x000fe400000000ff */
[C---:B------:R-:W-:Y:S02]  /*0d80*/  IADD3 R10, PT, PT, R20.reuse, 0xc, RZ ;  /* 0x0000000c140a7810 */ /* 0x040fe40007ffe0ff */
[----:B------:R-:W-:Y:S01]  /*0d90*/  IADD3 R6, PT, PT, R20, 0x6, RZ ;  /* 0x0000000614067810 */ /* 0x000fe20007ffe0ff */
[----:B------:R-:W-:Y:S01]  /*0da0*/  IMAD R3, R3, 0x12, RZ ;  /* 0x0000001203037824 */ /* 0x000fe200078e02ff */
[----:B------:R-:W-:-:S02]  /*0db0*/  LOP3.LUT R7, R4, 0xffff, RZ, 0xc0, !PT ;  /* 0x0000ffff04077812 */ /* 0x000fc400078ec0ff */
[----:B------:R-:W-:Y:S02]  /*0dc0*/  LOP3.LUT R12, R10, 0xffff, RZ, 0xc0, !PT ;  /* 0x0000ffff0a0c7812 */ /* 0x000fe400078ec0ff */
[----:B------:R-:W-:Y:S01]  /*0dd0*/  IADD3 R3, PT, PT, RZ, -R3, RZ ;  /* 0x80000003ff037210 */ /* 0x000fe20007ffe0ff */
[----:B------:R-:W-:Y:S01]  /*0de0*/  IMAD R7, R7, 0xe39, RZ ;  /* 0x00000e3907077824 */ /* 0x000fe200078e02ff */
[----:B------:R-:W-:Y:S01]  /*0df0*/  LOP3.LUT R8, R6, 0xffff, RZ, 0xc0, !PT ;  /* 0x0000ffff06087812 */ /* 0x000fe200078ec0ff */
[----:B------:R-:W-:Y:S01]  /*0e00*/  IMAD R12, R12, 0xe39, RZ ;  /* 0x00000e390c0c7824 */ /* 0x000fe200078e02ff */
[----:B------:R-:W-:Y:S02]  /*0e10*/  PRMT R3, R3, 0x7710, RZ ;  /* 0x0000771003037816 */ /* 0x000fe400000000ff */
[----:B------:R-:W-:Y:S01]  /*0e20*/  SHF.R.U32.HI R11, RZ, 0x10, R11 ;  /* 0x00000010ff0b7819 */ /* 0x000fe2000001160b */
[----:B------:R-:W-:Y:S01]  /*0e30*/  IMAD R8, R8, 0xe39, RZ ;  /* 0x00000e3908087824 */ /* 0x000fe200078e02ff */
[----:B------:R-:W-:-:S02]  /*0e40*/  IADD3 R2, PT, PT, R2, R3, RZ ;  /* 0x0000000302027210 */ /* 0x000fc40007ffe0ff */
[----:B------:R-:W-:Y:S02]  /*0e50*/  LOP3.LUT R3, R0, 0xffff, RZ, 0xc0, !PT ;  /* 0x0000ffff00037812 */ /* 0x000fe400078ec0ff */
[----:B------:R-:W-:Y:S02]  /*0e60*/  SHF.R.U32.HI R7, RZ, 0x10, R7 ;  /* 0x00000010ff077819 */ /* 0x000fe40000011607 */
[----:B------:R-:W-:Y:S01]  /*0e70*/  PRMT R11, R11, 0x9910, RZ ;  /* 0x000099100b0b7816 */ /* 0x000fe200000000ff */
[----:B------:R-:W-:Y:S01]  /*0e80*/  IMAD R3, R3, 0xe39, RZ ;  /* 0x00000e3903037824 */ /* 0x000fe200078e02ff */
[----:B------:R-:W-:Y:S02]  /*0e90*/  SHF.R.U32.HI R12, RZ, 0x10, R12 ;  /* 0x00000010ff0c7819 */ /* 0x000fe4000001160c */
[----:B------:R-:W-:Y:S01]  /*0ea0*/  SHF.R.U32.HI R8, RZ, 0x10, R8 ;  /* 0x00000010ff087819 */ /* 0x000fe20000011608 */
[----:B------:R-:W-:Y:S01]  /*0eb0*/  IMAD R11, R11, 0x12, RZ ;  /* 0x000000120b0b7824 */ /* 0x000fe200078e02ff */
[----:B------:R-:W-:-:S02]  /*0ec0*/  SHF.R.U32.HI R3, RZ, 0x10, R3 ;  /* 0x00000010ff037819 */ /* 0x000fc40000011603 */
[----:B------:R-:W-:Y:S02]  /*0ed0*/  PRMT R7, R7, 0x9910, RZ ;  /* 0x0000991007077816 */ /* 0x000fe400000000ff */
[----:B------:R-:W-:Y:S02]  /*0ee0*/  PRMT R3, R3, 0x9910, RZ ;  /* 0x0000991003037816 */ /* 0x000fe400000000ff */
[----:B------:R-:W-:Y:S01]  /*0ef0*/  PRMT R12, R12, 0x9910, RZ ;  /* 0x000099100c0c7816 */ /* 0x000fe200000000ff */
[----:B------:R-:W-:Y:S01]  /*0f00*/  IMAD R7, R7, 0x12, RZ ;  /* 0x0000001207077824 */ /* 0x000fe200078e02ff */
[----:B------:R-:W-:Y:S01]  /*0f10*/  PRMT R8, R8, 0x9910, RZ ;  /* 0x0000991008087816 */ /* 0x000fe200000000ff */
[----:B------:R-:W-:Y:S01]  /*0f20*/  IMAD R3, R3, 0x12, RZ ;  /* 0x0000001203037824 */ /* 0x000fe200078e02ff */
[----:B------:R-:W-:Y:S01]  /*0f30*/  IADD3 R13, PT, PT, RZ, -R11, RZ ;  /* 0x8000000bff0d7210 */ /* 0x000fe20007ffe0ff */
[----:B------:R-:W-:Y:S01]  /*0f40*/  IMAD R11, R12, 0x12, RZ ;  /* 0x000000120c0b7824 */ /* 0x000fe200078e02ff */
[----:B------:R-:W-:Y:S01]  /*0f50*/  IADD3 R7, PT, PT, RZ, -R7, RZ ;  /* 0x80000007ff077210 */ /* 0x000fe20007ffe0ff */
[----:B------:R-:W-:Y:S01]  /*0f60*/  IMAD R8, R8, 0x12, RZ ;  /* 0x0000001208087824 */ /* 0x000fe200078e02ff */
[----:B------:R-:W-:-:S02]  /*0f70*/  IADD3 R3, PT, PT, RZ, -R3, RZ ;  /* 0x80000003ff037210 */ /* 0x000fc40007ffe0ff */
[----:B------:R-:W-:Y:S02]  /*0f80*/  IADD3 R11, PT, PT, RZ, -R11, RZ ;  /* 0x8000000bff0b7210 */ /* 0x000fe40007ffe0ff */
[----:B------:R-:W-:Y:S02]  /*0f90*/  PRMT R3, R3, 0x7710, RZ ;  /* 0x0000771003037816 */ /* 0x000fe400000000ff */
[----:B------:R-:W-:Y:S02]  /*0fa0*/  IADD3 R8, PT, PT, RZ, -R8, RZ ;  /* 0x80000008ff087210 */ /* 0x000fe40007ffe0ff */
[----:B------:R-:W-:Y:S02]  /*0fb0*/  PRMT R7, R7, 0x7710, RZ ;  /* 0x0000771007077816 */ /* 0x000fe400000000ff */
[----:B------:R-:W-:Y:S02]  /*0fc0*/  IADD3 R0, PT, PT, R0, R3, RZ ;  /* 0x0000000300007210 */ /* 0x000fe40007ffe0ff */
[----:B------:R-:W-:-:S02]  /*0fd0*/  PRMT R11, R11, 0x7710, RZ ;  /* 0x000077100b0b7816 */ /* 0x000fc400000000ff */
[----:B------:R-:W-:Y:S02]  /*0fe0*/  PRMT R3, R8, 0x7710, RZ ;  /* 0x0000771008037816 */ /* 0x000fe400000000ff */
[----:B------:R-:W-:Y:S02]  /*0ff0*/  IADD3 R4, PT, PT, R4, R7, RZ ;  /* 0x0000000704047210 */ /* 0x000fe40007ffe0ff */
[C---:B------:R-:W-:Y:S02]  /*1000*/  IADD3 R7, PT, PT, R20.reuse, 0xa, RZ ;  /* 0x0000000a14077810 */ /* 0x040fe40007ffe0ff */
[----:B------:R-:W-:Y:S02]  /*1010*/  IADD3 R8, PT, PT, R20, 0xe, RZ ;  /* 0x0000000e14087810 */ /* 0x000fe40007ffe0ff */
[----:B------:R-:W-:Y:S02]  /*1020*/  PRMT R12, R13, 0x7710, RZ ;  /* 0x000077100d0c7816 */ /* 0x000fe400000000ff */
[----:B------:R-:W-:-:S02]  /*1030*/  IADD3 R10, PT, PT, R10, R11, RZ ;  /* 0x0000000b0a0a7210 */ /* 0x000fc40007ffe0ff */
[----:B------:R-:W-:Y:S02]  /*1040*/  IADD3 R6, PT, PT, R6, R3, RZ ;  /* 0x0000000306067210 */ /* 0x000fe40007ffe0ff */
[----:B------:R-:W-:Y:S02]  /*1050*/  LOP3.LUT R3, R7, 0xffff, RZ, 0xc0, !PT ;  /* 0x0000ffff07037812 */ /* 0x000fe400078ec0ff */
[----:B------:R-:W-:Y:S02]  /*1060*/  LOP3.LUT R11, R8, 0xffff, RZ, 0xc0, !PT ;  /* 0x0000ffff080b7812 */ /* 0x000fe400078ec0ff */
[----:B------:R-:W-:Y:S01]  /*1070*/  IADD3 R9, PT, PT, R9, R12, RZ ;  /* 0x0000000c09097210 */ /* 0x000fe20007ffe0ff */
[----:B------:R-:W-:Y:S01]  /*1080*/  IMAD R3, R3, 0xe39, RZ ;  /* 0x00000e3903037824 */ /* 0x000fe200078e02ff */
[C---:B------:R-:W-:Y:S01]  /*1090*/  LOP3.LUT R14, R20.reuse, 0x300, RZ, 0xfc, !PT ;  /* 0x00000300140e7812 */ /* 0x040fe200078efcff */
[----:B------:R-:W-:Y:S01]  /*10a0*/  IMAD R11, R11, 0xe39, RZ ;  /* 0x00000e390b0b7824 */ /* 0x000fe200078e02ff */
[----:B------:R-:W-:-:S02]  /*10b0*/  LOP3.LUT R12, R20, 0x100, RZ, 0xfc, !PT ;  /* 0x00000100140c7812 */ /* 0x000fc400078efcff */
[----:B------:R-:W-:Y:S02]  /*10c0*/  LOP3.LUT R14, R14, 0xffff, RZ, 0xc0, !PT ;  /* 0x0000ffff0e0e7812 */ /* 0x000fe400078ec0ff */
[----:B------:R-:W-:Y:S02]  /*10d0*/  LOP3.LUT R12, R12, 0xffff, RZ, 0xc0, !PT ;  /* 0x0000ffff0c0c7812 */ /* 0x000fe400078ec0ff */
[----:B------:R-:W-:Y:S01]  /*10e0*/  LOP3.LUT R13, R20, 0x200, RZ, 0xfc, !PT ;  /* 0x00000200140d7812 */ /* 0x000fe200078efcff */
[----:B------:R-:W-:Y:S01]  /*10f0*/  IMAD R14, R14, 0xe39, RZ ;  /* 0x00000e390e0e7824 */ /* 0x000fe200078e02ff */
[----:B------:R-:W-:Y:S01]  /*1100*/  SHF.R.U32.HI R3, RZ, 0x10, R3 ;  /* 0x00000010ff037819 */ /* 0x000fe20000011603 */
[----:B------:R-:W-:Y:S01]  /*1110*/  IMAD R12, R12, 0xe39, RZ ;  /* 0x00000e390c0c7824 */ /* 0x000fe200078e02ff */
[----:B------:R-:W-:Y:S02]  /*1120*/  SHF.R.U32.HI R11, RZ, 0x10, R11 ;  /* 0x00000010ff0b7819 */ /* 0x000fe4000001160b */
[----:B------:R-:W-:-:S02]  /*1130*/  LOP3.LUT R13, R13, 0xffff, RZ, 0xc0, !PT ;  /* 0x0000ffff0d0d7812 */ /* 0x000fc400078ec0ff */
[----:B------:R-:W-:Y:S02]  /*1140*/  PRMT R3, R3, 0x9910, RZ ;  /* 0x0000991003037816 */ /* 0x000fe400000000ff */
[----:B------:R-:W-:Y:S01]  /*1150*/  PRMT R11, R11, 0x9910, RZ ;  /* 0x000099100b0b7816 */ /* 0x000fe200000000ff */
[----:B------:R-:W-:Y:S01]  /*1160*/  IMAD R13, R13, 0xe39, RZ ;  /* 0x00000e390d0d7824 */ /* 0x000fe200078e02ff */
[----:B------:R-:W-:Y:S01]  /*1170*/  SHF.R.U32.HI R14, RZ, 0x10, R14 ;  /* 0x00000010ff0e7819 */ /* 0x000fe2000001160e */
[----:B------:R-:W-:Y:S01]  /*1180*/  IMAD R3, R3, 0x12, RZ ;  /* 0x0000001203037824 */ /* 0x000fe200078e02ff */
[----:B------:R-:W-:Y:S01]  /*1190*/  SHF.R.U32.HI R12, RZ, 0x10, R12 ;  /* 0x00000010ff0c7819 */ /* 0x000fe2000001160c */
[----:B------:R-:W-:Y:S01]  /*11a0*/  IMAD R11, R11, 0x12, RZ ;  /* 0x000000120b0b7824 */ /* 0x000fe200078e02ff */
[----:B------:R-:W-:Y:S02]  /*11b0*/  PRMT R15, R14, 0x9910, RZ ;  /* 0x000099100e0f7816 */ /* 0x000fe400000000ff */
[----:B------:R-:W-:-:S02]  /*11c0*/  PRMT R12, R12, 0x9910, RZ ;  /* 0x000099100c0c7816 */ /* 0x000fc400000000ff */
[----:B------:R-:W-:Y:S01]  /*11d0*/  SHF.R.U32.HI R13, RZ, 0x10, R13 ;  /* 0x00000010ff0d7819 */ /* 0x000fe2000001160d */
[----:B------:R-:W-:Y:S01]  /*11e0*/  IMAD R15, R15, 0x240, RZ ;  /* 0x000002400f0f7824 */ /* 0x000fe200078e02ff */
[----:B------:R-:W-:Y:S02]  /*11f0*/  IADD3 R3, PT, PT, RZ, -R3, RZ ;  /* 0x80000003ff037210 */ /* 0x000fe40007ffe0ff */
[----:B------:R-:W-:Y:S01]  /*1200*/  IADD3 R14, PT, PT, RZ, -R11, RZ ;  /* 0x8000000bff0e7210 */ /* 0x000fe20007ffe0ff */
[----:B------:R-:W-:Y:S01]  /*1210*/  IMAD R11, R12, 0x240, RZ ;  /* 0x000002400c0b7824 */ /* 0x000fe200078e02ff */
[----:B------:R-:W-:Y:S02]  /*1220*/  PRMT R13, R13, 0x9910, RZ ;  /* 0x000099100d0d7816 */ /* 0x000fe400000000ff */
[----:B------:R-:W-:Y:S02]  /*1230*/  PRMT R12, R3, 0x7710, RZ ;  /* 0x00007710030c7816 */ /* 0x000fe400000000ff */
[----:B------:R-:W-:Y:S01]  /*1240*/  PRMT R3, R14, 0x7710, RZ ;  /* 0x000077100e037816 */ /* 0x000fe200000000ff */
[----:B------:R-:W-:Y:S01]  /*1250*/  IMAD R14, R13, 0x240, RZ ;  /* 0x000002400d0e7824 */ /* 0x000fe200078e02ff */
[----:B------:R-:W-:-:S02]  /*1260*/  LOP3.LUT R10, R15, 0xffff, R10, 0xc8, !PT ;  /* 0x0000ffff0f0a7812 */ /* 0x000fc400078ec80a */
[----:B------:R-:W-:Y:S02]  /*1270*/  LOP3.LUT R11, R11, 0xffff, R2, 0xc8, !PT ;  /* 0x0000ffff0b0b7812 */ /* 0x000fe400078ec802 */
[C---:B------:R-:W-:Y:S02]  /*1280*/  LOP3.LUT R15, R20.reuse, 0x700, RZ, 0xfc, !PT ;  /* 0x00000700140f7812 */ /* 0x040fe400078efcff */
[----:B------:R-:W-:Y:S02]  /*1290*/  LOP3.LUT R2, R20, 0x400, RZ, 0xfc, !PT ;  /* 0x0000040014027812 */ /* 0x000fe400078efcff */
[----:B------:R-:W-:Y:S02]  /*12a0*/  IADD3 R8, PT, PT, R8, R3, RZ ;  /* 0x0000000308087210 */ /* 0x000fe40007ffe0ff */
[----:B------:R-:W-:Y:S02]  /*12b0*/  IADD3 R7, PT, PT, R7, R12, RZ ;  /* 0x0000000c07077210 */ /* 0x000fe40007ffe0ff */
[----:B------:R-:W-:-:S02]  /*12c0*/  LOP3.LUT R3, R20, 0x500, RZ, 0xfc, !PT ;  /* 0x0000050014037812 */ /* 0x000fc400078efcff */
[----:B------:R-:W-:Y:S02]  /*12d0*/  LOP3.LUT R16, R15, 0xffff, RZ, 0xc0, !PT ;  /* 0x0000ffff0f107812 */ /* 0x000fe400078ec0ff */
[----:B------:R-:W-:Y:S02]  /*12e0*/  LOP3.LUT R9, R14, 0xffff, R9, 0xc8, !PT ;  /* 0x0000ffff0e097812 */ /* 0x000fe400078ec809 */
[----:B------:R-:W-:Y:S01]  /*12f0*/  LOP3.LUT R12, R2, 0xffff, RZ, 0xc0, !PT ;  /* 0x0000ffff020c7812 */ /* 0x000fe200078ec0ff */
[----:B------:R-:W-:Y:S01]  /*1300*/  IMAD R17, R16, 0xe39, RZ ;  /* 0x00000e3910117824 */ /* 0x000fe200078e02ff */
[C---:B------:R-:W-:Y:S02]  /*1310*/  LOP3.LUT R14, R20.reuse, 0x600, RZ, 0xfc, !PT ;  /* 0x00000600140e7812 */ /* 0x040fe400078efcff */
[----:B------:R-:W-:Y:S01]  /*1320*/  LOP3.LUT R18, R20, 0x800, RZ, 0xfc, !PT ;  /* 0x0000080014127812 */ /* 0x000fe200078efcff */
[----:B------:R-:W-:Y:S01]  /*1330*/  IMAD R12, R12, 0xe39, RZ ;  /* 0x00000e390c0c7824 */ /* 0x000fe200078e02ff */
[----:B------:R-:W-:-:S02]  /*1340*/  LOP3.LUT R13, R3, 0xffff, RZ, 0xc0, !PT ;  /* 0x0000ffff030d7812 */ /* 0x000fc400078ec0ff */
[----:B------:R-:W-:Y:S01]  /*1350*/  LOP3.LUT R14, R14, 0xffff, RZ, 0xc0, !PT ;  /* 0x0000ffff0e0e7812 */ /* 0x000fe200078ec0ff */
[----:B------:R-:W0:Y:S01]  /*1360*/  LDC.64 R2, c[0x0][0x388] ;  /* 0x0000e200ff027b82 */ /* 0x000e220000000a00 */
[----:B------:R-:W-:Y:S01]  /*1370*/  LOP3.LUT R19, R18, 0xffff, RZ, 0xc0, !PT ;  /* 0x0000ffff12137812 */ /* 0x000fe200078ec0ff */
[----:B------:R-:W-:Y:S01]  /*1380*/  IMAD R13, R13, 0xe39, RZ ;  /* 0x00000e390d0d7824 */ /* 0x000fe200078e02ff */
[----:B------:R-:W-:Y:S01]  /*1390*/  SHF.R.U32.HI R18, RZ, 0x10, R17 ;  /* 0x00000010ff127819 */ /* 0x000fe20000011611 */
        /* <DEDUP_REMOVED lines=9> */
[----:B------:R-:W-:Y:S01]  /*1430*/  LOP3.LUT R23, R18, 0xffff, R7, 0xf8, !PT ;  /* 0x0000ffff12177812 */ /* 0x000fe200078ef807 */
[----:B------:R-:W-:Y:S01]  /*1440*/  IMAD R17, R16, 0x240, RZ ;  /* 0x0000024010117824 */ /* 0x000fe200078e02ff */
[----:B------:R-:W-:Y:S01]  /*1450*/  LOP3.LUT R0, R13, 0xffff, R0, 0xf8, !PT ;  /* 0x0000ffff0d007812 */ /* 0x000fe200078ef800 */
[----:B------:R-:W-:Y:S01]  /*1460*/  IMAD R19, R19, 0x240, RZ ;  /* 0x0000024013137824 */ /* 0x000fe200078e02ff */
[----:B------:R-:W-:-:S02]  /*1470*/  MOV R7, UR4 ;  /* 0x0000000400077c02 */ /* 0x000fc40008000f00 */
[----:B------:R-:W-:Y:S02]  /*1480*/  MOV R12, UR4 ;  /* 0x00000004000c7c02 */ /* 0x000fe40008000f00 */
[----:B------:R-:W-:Y:S01]  /*1490*/  MOV R14, UR4 ;  /* 0x00000004000e7c02 */ /* 0x000fe20008000f00 */
[----:B------:R-:W-:Y:S01]  /*14a0*/  IMAD R7, R7, 0x12, R0 ;  /* 0x0000001207077824 */ /* 0x000fe200078e0200 */
[----:B------:R-:W-:Y:S01]  /*14b0*/  LOP3.LUT R4, R15, 0xffff, R4, 0xf8, !PT ;  /* 0x0000ffff0f047812 */ /* 0x000fe200078ef804 */
[----:B------:R-:W-:Y:S01]  /*14c0*/  IMAD R11, R12, 0x12, R11 ;  /* 0x000000120c0b7824 */ /* 0x000fe200078e020b */
[----:B------:R-:W-:Y:S01]  /*14d0*/  LOP3.LUT R6, R17, 0xffff, R6, 0xf8, !PT ;  /* 0x0000ffff11067812 */ /* 0x000fe200078ef806 */
[----:B------:R-:W-:Y:S01]  /*14e0*/  IMAD R9, R14, 0x12, R9 ;  /* 0x000000120e097824 */ /* 0x000fe200078e0209 */
[----:B------:R-:W-:Y:S02]  /*14f0*/  MOV R13, UR4 ;  /* 0x00000004000d7c02 */ /* 0x000fe40008000f00 */
[----:B------:R-:W-:-:S02]  /*1500*/  MOV R17, UR4 ;  /* 0x0000000400117c02 */ /* 0x000fc40008000f00 */
[----:B------:R-:W-:Y:S02]  /*1510*/  MOV R21, UR4 ;  /* 0x0000000400157c02 */ /* 0x000fe40008000f00 */
[----:B------:R-:W-:Y:S01]  /*1520*/  MOV R0, UR4 ;  /* 0x0000000400007c02 */ /* 0x000fe20008000f00 */
[----:B------:R-:W-:Y:S01]  /*1530*/  IMAD R17, R17, 0x12, R10 ;  /* 0x0000001211117824 */ /* 0x000fe200078e020a */
[----:B------:R-:W-:Y:S01]  /*1540*/  LOP3.LUT R8, R19, 0xffff, R8, 0xf8, !PT ;  /* 0x0000ffff13087812 */ /* 0x000fe200078ef808 */
[----:B0-----:R-:W-:Y:S01]  /*1550*/  IMAD.WIDE.U32 R18, R5, 0x4, R2 ;  /* 0x0000000405127825 */ /* 0x001fe200078e0002 */
[----:B------:R-:W-:-:S03]  /*1560*/  MOV R25, UR4 ;  /* 0x0000000400197c02 */ /* 0x000fc60008000f00 */
[----:B------:R-:W-:Y:S02]  /*1570*/  IMAD R5, R13, 0x12, R4 ;  /* 0x000000120d057824 */ /* 0x000fe400078e0204 */
[----:B------:R-:W-:Y:S02]  /*1580*/  IMAD R21, R21, 0x12, R6 ;  /* 0x0000001215157824 */ /* 0x000fe400078e0206 */
[----:B------:R-:W-:Y:S02]  /*1590*/  IMAD R23, R0, 0x12, R23 ;  /* 0x0000001200177824 */ /* 0x000fe400078e0217 */
[----:B------:R-:W-:Y:S01]  /*15a0*/  IMAD R25, R25, 0x12, R8 ;  /* 0x0000001219197824 */ /* 0x000fe200078e0208 */
[----:B------:R0:W2:Y:S01]  /*15b0*/  LDG.E.CONSTANT R0, desc[UR12][R18.64] ;  /* 0x0000000c12007981 */ /* 0x0000a2000c1e9900 */
[----:B------:R-:W-:-:S04]  /*15c0*/  IMAD.WIDE.U32 R12, R11, 0x4, R2 ;  /* 0x000000040b0c7825 */ /* 0x000fc800078e0002 */
[--C-:B------:R-:W-:Y:S02]  /*15d0*/  IMAD.WIDE.U32 R14, R9, 0x4, R2.reuse ;  /* 0x00000004090e7825 */ /* 0x100fe400078e0002 */
[----:B------:R-:W3:Y:S02]  /*15e0*/  LDG.E.CONSTANT R12, desc[UR12][R12.64] ;  /* 0x0000000c0c0c7981 */ /* 0x000ee4000c1e9900 */
[--C-:B------:R-:W-:Y:S02]  /*15f0*/  IMAD.WIDE.U32 R10, R7, 0x4, R2.reuse ;  /* 0x00000004070a7825 */ /* 0x100fe400078e0002 */
[----:B------:R-:W4:Y:S02]  /*1600*/  LDG.E.CONSTANT R14, desc[UR12][R14.64] ;  /* 0x0000000c0e0e7981 */ /* 0x000f24000c1e9900 */
[--C-:B------:R-:W-:Y:S02]  /*1610*/  IMAD.WIDE.U32 R8, R5, 0x4, R2.reuse ;  /* 0x0000000405087825 */ /* 0x100fe400078e0002 */
[----:B------:R-:W5:Y:S02]  /*1620*/  LDG.E.CONSTANT R10, desc[UR12][R10.64] ;  /* 0x0000000c0a0a7981 */ /* 0x000f64000c1e9900 */
[----:B------:R-:W-:-:S02]  /*1630*/  IMAD.WIDE.U32 R16, R17, 0x4, R2 ;  /* 0x0000000411107825 */ /* 0x000fc400078e0002 */
[----:B------:R-:W5:Y:S02]  /*1640*/  LDG.E.CONSTANT R8, desc[UR12][R8.64] ;  /* 0x0000000c08087981 */ /* 0x000f64000c1e9900 */
[--C-:B------:R-:W-:Y:S02]  /*1650*/  IMAD.WIDE.U32 R6, R21, 0x4, R2.reuse ;  /* 0x0000000415067825 */ /* 0x100fe400078e0002 */
[----:B------:R-:W5:Y:S02]  /*1660*/  LDG.E.CONSTANT R16, desc[UR12][R16.64] ;  /* 0x0000000c10107981 */ /* 0x000f64000c1e9900 */
[--C-:B------:R-:W-:Y:S02]  /*1670*/  IMAD.WIDE.U32 R4, R23, 0x4, R2.reuse ;  /* 0x0000000417047825 */ /* 0x100fe400078e0002 */
[----:B------:R-:W5:Y:S02]  /*1680*/  LDG.E.CONSTANT R6, desc[UR12][R6.64] ;  /* 0x0000000c06067981 */ /* 0x000f64000c1e9900 */
[----:B------:R-:W-:-:S02]  /*1690*/  IMAD.WIDE.U32 R2, R25, 0x4, R2 ;  /* 0x0000000419027825 */ /* 0x000fc400078e0002 */
[----:B------:R-:W5:Y:S04]  /*16a0*/  LDG.E.CONSTANT R4, desc[UR12][R4.64] ;  /* 0x0000000c04047981 */ /* 0x000f68000c1e9900 */
[----:B------:R-:W5:Y:S01]  /*16b0*/  LDG.E.CONSTANT R2, desc[UR12][R2.64] ;  /* 0x0000000c02027981 */ /* 0x000f62000c1e9900 */
[----:B------:R-:W-:-:S04]  /*16c0*/  UIADD3 UR5, UPT, UPT, UR5, 0xa20, URZ ;  /* 0x00000a2005057890 */ /* 0x000fc8000fffe0ff */
[----:B------:R-:W-:-:S06]  /*16d0*/  ULEA UR5, UR8, UR5, 0x18 ;  /* 0x0000000508057291 */ /* 0x000fcc000f8ec0ff */
[----:B0-----:R-:W-:Y:S01]  /*16e0*/  LEA R19, R20, UR5, 0x2 ;  /* 0x0000000514137c11 */ /* 0x001fe2000f8e10ff */
[----:B------:R-:W-:-:S04]  /*16f0*/  UPLOP3.LUT UP0, UPT, UPT, UPT, UPT, 0x80, 0x8 ;  /* 0x000000000008789c */ /* 0x000fc80003f0f070 */
[----:B--2---:R0:W-:Y:S04]  /*1700*/  STS [R19], R0 ;  /* 0x0000000013007388 */ /* 0x0041e80000000800 */
[----:B---3--:R1:W-:Y:S04]  /*1710*/  STS [R19+0x400], R12 ;  /* 0x0004000c13007388 */ /* 0x0083e80000000800 */
[----:B----4-:R1:W-:Y:S04]  /*1720*/  STS [R19+0x800], R14 ;  /* 0x0008000e13007388 */ /* 0x0103e80000000800 */
[----:B-----5:R1:W-:Y:S04]  /*1730*/  STS [R19+0x1000], R10 ;  /* 0x0010000a13007388 */ /* 0x0203e80000000800 */
[----:B------:R1:W-:Y:S04]  /*1740*/  STS [R19+0x1400], R8 ;  /* 0x0014000813007388 */ /* 0x0003e80000000800 */
[----:B------:R1:W-:Y:S04]  /*1750*/  STS [R19+0xc00], R16 ;  /* 0x000c001013007388 */ /* 0x0003e80000000800 */
[----:B------:R1:W-:Y:S04]  /*1760*/  STS [R19+0x1800], R6 ;  /* 0x0018000613007388 */ /* 0x0003e80000000800 */
[----:B------:R1:W-:Y:S04]  /*1770*/  STS [R19+0x1c00], R4 ;  /* 0x001c000413007388 */ /* 0x0003e80000000800 */
[----:B------:R1:W-:Y:S01]  /*1780*/  STS [R19+0x2000], R2 ;  /* 0x0020000213007388 */ /* 0x0003e20000000800 */
[----:B0-----:R-:W-:Y:S01]  /*1790*/  HFMA2 R0, -RZ, RZ, 0, 0 ;  /* 0x00000000ff007431 */ /* 0x001fe200000001ff */
[----:B------:R-:W-:Y:S06]  /*17a0*/  BAR.SYNC.DEFER_BLOCKING 0x0 ;  /* 0x0000000000007b1d */ /* 0x000fec0000010000 */
.L_x_7:
[----:B------:R-:W0:Y:S01]  /*17b0*/  S2UR UR8, SR_CgaCtaId ;  /* 0x00000000000879c3 */ /* 0x000e220000008800 */
[----:B-1----:R-:W1:Y:S01]  /*17c0*/  S2R R6, SR_TID.X ;  /* 0x0000000000067919 */ /* 0x002e620000002100 */
[----:B------:R-:W-:Y:S01]  /*17d0*/  IMAD R3, R37, 0x48, R36 ;  /* 0x0000004825037824 */ /* 0x000fe200078e0224 */
[----:B------:R-:W-:Y:S01]  /*17e0*/  UMOV UR5, 0x400 ;  /* 0x0000040000057882 */ /* 0x000fe20000000000 */
[----:B------:R-:W-:Y:S02]  /*17f0*/  UPLOP3.LUT UP1, UPT, UPT, UPT, UP0, 0x80, 0x8 ;  /* 0x000000000008789c */ /* 0x000fe40003f2f000 */
[----:B------:R-:W-:Y:S01]  /*1800*/  IMAD R3, R0, 0x144, R3 ;  /* 0x0000014400037824 */ /* 0x000fe200078e0203 */
[----:B------:R-:W-:Y:S01]  /*1810*/  UMOV UR10, 0x1200 ;  /* 0x00001200000a7882 */ /* 0x000fe20000000000 */
[----:B0-----:R-:W-:-:S06]  /*1820*/  ULEA UR5, UR8, UR5, 0x18 ;  /* 0x0000000508057291 */ /* 0x001fcc000f8ec0ff */
[----:B------:R-:W-:Y:S01]  /*1830*/  LEA R34, R3, UR5, 0x2 ;  /* 0x0000000503227c11 */ /* 0x000fe2000f8e10ff */
[----:B------:R-:W-:Y:S01]  /*1840*/  UMOV UR5, UR9 ;  /* 0x0000000900057c82 */ /* 0x000fe20008000000 */
[----:B-12---:R-:W-:-:S03]  /*1850*/  SHF.R.U32.HI R12, RZ, 0x5, R6 ;  /* 0x00000005ff0c7819 */ /* 0x006fc60000011606 */
[----:B------:R0:W1:Y:S01]  /*1860*/  LDS.64 R30, [R34] ;  /* 0x00000000221e7984 */ /* 0x0000620000000a00 */
[----:B------:R-:W-:Y:S01]  /*1870*/  LEA R32, R12, R0, 0x4 ;  /* 0x000000000c207211 */ /* 0x000fe200078e20ff */
[----:B------:R-:W-:Y:S02]  /*1880*/  IMAD R0, R0, 0x24, R35 ;  /* 0x0000002400007824 */ /* 0x000fe400078e0223 */
[----:B------:R0:W2:Y:S01]  /*1890*/  LDS.64 R2, [R34+0x48] ;  /* 0x0000480022027984 */ /* 0x0000a20000000a00 */
[----:B------:R-:W-:-:S03]  /*18a0*/  LEA R32, R32, R32, 0x3 ;  /* 0x0000002020207211 */ /* 0x000fc600078e18ff */
[----:B------:R0:W3:Y:S04]  /*18b0*/  LDS.64 R4, [R34+0x90] ;  /* 0x0000900022047984 */ /* 0x0000e80000000a00 */
[----:B------:R0:W4:Y:S04]  /*18c0*/  LDS.64 R6, [R34+0xd8] ;  /* 0x0000d80022067984 */ /* 0x0001280000000a00 */
[----:B------:R0:W0:Y:S04]  /*18d0*/  LDS.64 R8, [R34+0x120] ;  /* 0x0001200022087984 */ /* 0x0000280000000a00 */
[----:B------:R0:W0:Y:S02]  /*18e0*/  LDS.64 R10, [R34+0x168] ;  /* 0x00016800220a7984 */ /* 0x0000240000000a00 */
.L_x_4:
[----:B0-----:R-:W1:Y:S04]  /*18f0*/  LDL.128 R12, [UR5+-0x100] ;  /* 0xffff0005ff0c7983 */ /* 0x001e680008100c00 */
[----:B------:R-:W5:Y:S04]  /*1900*/  LDL.128 R16, [UR5+-0xf0] ;  /* 0xffff1005ff107983 */ /* 0x000f680008100c00 */
[----:B------:R-:W1:Y:S04]  /*1910*/  LDS R20, [R0+UR10+-0x1200] ;  /* 0xffee000a00147984 */ /* 0x000e680008000800 */
[----:B------:R-:W3:Y:S04]  /*1920*/  LDS R21, [R0+UR10+-0x11f4] ;  /* 0xffee0c0a00157984 */ /* 0x000ee80008000800 */
[----:B------:R-:W4:Y:S04]  /*1930*/  LDS R23, [R0+UR10+-0x11e8] ;  /* 0xffee180a00177984 */ /* 0x000f280008000800 */
[----:B------:R-:W-:Y:S04]  /*1940*/  LDS R28, [R0+UR10+-0x11b8] ;  /* 0xffee480a001c7984 */ /* 0x000fe80008000800 */
[----:B------:R-:W-:Y:S01]  /*1950*/  LDS R33, [R0+UR10+-0x11ac] ;  /* 0xffee540a00217984 */ /* 0x000fe20008000800 */
[-C--:B-1----:R-:W-:Y:S01]  /*1960*/  FFMA R22, R31, R20.reuse, R13 ;  /* 0x000000141f167223 */ /* 0x082fe2000000000d */
[-C--:B--2---:R-:W-:Y:S01]  /*1970*/  FFMA R13, R2, R20.reuse, R14 ;  /* 0x00000014020d7223 */ /* 0x084fe2000000000e */
[-C--:B------:R-:W-:Y:S01]  /*1980*/  FFMA R12, R30, R20.reuse, R12 ;  /* 0x000000141e0c7223 */ /* 0x080fe2000000000c */
[CC--:B------:R-:W-:Y:S01]  /*1990*/  FFMA R14, R3.reuse, R20.reuse, R15 ;  /* 0x00000014030e7223 */ /* 0x0c0fe2000000000f */
[-C--:B---3--:R-:W-:Y:S01]  /*19a0*/  FFMA R22, R3, R21.reuse, R22 ;  /* 0x0000001503167223 */ /* 0x088fe20000000016 */
[-C--:B------:R-:W-:Y:S01]  /*19b0*/  FFMA R15, R4, R21.reuse, R13 ;  /* 0x00000015040f7223 */ /* 0x080fe2000000000d */
[-C--:B------:R-:W-:Y:S01]  /*19c0*/  FFMA R12, R2, R21.reuse, R12 ;  /* 0x00000015020c7223 */ /* 0x080fe2000000000c */
[C---:B------:R-:W-:Y:S01]  /*19d0*/  FFMA R24, R5.reuse, R21, R14 ;  /* 0x0000001505187223 */ /* 0x040fe2000000000e */
[-C--:B----4-:R-:W-:Y:S01]  /*19e0*/  FFMA R13, R5, R23.reuse, R22 ;  /* 0x00000017050d7223 */ /* 0x090fe20000000016 */
[-C--:B------:R-:W-:Y:S01]  /*19f0*/  FFMA R14, R6, R23.reuse, R15 ;  /* 0x00000017060e7223 */ /* 0x080fe2000000000f */
[-C--:B------:R-:W-:Y:S01]  /*1a00*/  FFMA R12, R4, R23.reuse, R12 ;  /* 0x00000017040c7223 */ /* 0x080fe2000000000c */
[C---:B------:R-:W-:Y:S01]  /*1a10*/  FFMA R15, R7.reuse, R23, R24 ;  /* 0x00000017070f7223 */ /* 0x040fe20000000018 */
[-C--:B-----5:R-:W-:Y:S01]  /*1a20*/  FFMA R25, R6, R20.reuse, R18 ;  /* 0x0000001406197223 */ /* 0x0a0fe20000000012 */
[-C--:B------:R-:W-:Y:S01]  /*1a30*/  FFMA R16, R4, R20.reuse, R16 ;  /* 0x0000001404107223 */ /* 0x080fe20000000010 */
[----:B------:R-:W-:-:S02]  /*1a40*/  FFMA R18, R7, R20, R19 ;  /* 0x0000001407127223 */ /* 0x000fc40000000013 */
[----:B------:R1:W-:Y:S01]  /*1a50*/  STL.128 [UR5+-0x100], R12 ;  /* 0xffff000cff007987 */ /* 0x0003e20008100c05 */
[----:B------:R-:W-:Y:S01]  /*1a60*/  FFMA R22, R5, R20, R17 ;  /* 0x0000001405167223 */ /* 0x000fe20000000011 */
[-C--:B------:R-:W-:Y:S01]  /*1a70*/  FFMA R20, R6, R21.reuse, R16 ;  /* 0x0000001506147223 */ /* 0x080fe20000000010 */
[-C--:B0-----:R-:W-:Y:S02]  /*1a80*/  FFMA R24, R9, R21.reuse, R18 ;  /* 0x0000001509187223 */ /* 0x081fe40000000012 */
[----:B------:R-:W2:Y:S04]  /*1a90*/  LDL.128 R16, [UR5+0x10] ;  /* 0x00001005ff107983 */ /* 0x000ea80008100c00 */
[----:B-1----:R-:W3:Y:S01]  /*1aa0*/  LDL.128 R12, [UR5] ;  /* 0x00000005ff0c7983 */ /* 0x002ee20008100c00 */
[-C--:B------:R-:W-:Y:S01]  /*1ab0*/  FFMA R22, R7, R21.reuse, R22 ;  /* 0x0000001507167223 */ /* 0x080fe20000000016 */
[C---:B------:R-:W-:Y:S01]  /*1ac0*/  FFMA R25, R8.reuse, R21, R25 ;  /* 0x0000001508197223 */ /* 0x040fe20000000019 */
[----:B------:R-:W-:-:S02]  /*1ad0*/  FFMA R20, R8, R23, R20 ;  /* 0x0000001708147223 */ /* 0x000fc40000000014 */
[-C--:B------:R-:W-:Y:S01]  /*1ae0*/  FFMA R21, R9, R23.reuse, R22 ;  /* 0x0000001709157223 */ /* 0x080fe20000000016 */
[-C--:B------:R-:W-:Y:S01]  /*1af0*/  FFMA R22, R10, R23.reuse, R25 ;  /* 0x000000170a167223 */ /* 0x080fe20000000019 */
[----:B------:R-:W-:Y:S02]  /*1b00*/  FFMA R23, R11, R23, R24 ;  /* 0x000000170b177223 */ /* 0x000fe40000000018 */
[----:B------:R-:W4:Y:S04]  /*1b10*/  LDL.128 R24, [UR5+-0xe0] ;  /* 0xffff2005ff187983 */ /* 0x000f280008100c00 */
[----:B------:R-:W-:Y:S04]  /*1b20*/  STL.128 [UR5+-0xf0], R20 ;  /* 0xffff1014ff007987 */ /* 0x000fe80008100c05 */
[----:B------:R-:W2:Y:S04]  /*1b30*/  LDS R21, [R0+UR10] ;  /* 0x0000000a00157984 */ /* 0x000ea80008000800 */
[----:B------:R-:W0:Y:S04]  /*1b40*/  LDS R22, [R0+UR10+0xc] ;  /* 0x00000c0a00167984 */ /* 0x000e280008000800 */
[----:B------:R-:W1:Y:S01]  /*1b50*/  LDS R20, [R0+UR10+0x18] ;  /* 0x0000180a00147984 */ /* 0x000e620008000800 */
[-C--:B--2---:R-:W-:Y:S01]  /*1b60*/  FFMA R29, R6, R21.reuse, R18 ;  /* 0x00000015061d7223 */ /* 0x084fe20000000012 */
[-C--:B------:R-:W-:Y:S01]  /*1b70*/  FFMA R23, R4, R21.reuse, R16 ;  /* 0x0000001504177223 */ /* 0x080fe20000000010 */
[-C--:B---3--:R-:W-:Y:S01]  /*1b80*/  FFMA R12, R30, R21.reuse, R12 ;  /* 0x000000151e0c7223 */ /* 0x088fe2000000000c */
[-C--:B------:R-:W-:Y:S01]  /*1b90*/  FFMA R13, R31, R21.reuse, R13 ;  /* 0x000000151f0d7223 */ /* 0x080fe2000000000d */
[CC--:B------:R-:W-:Y:S01]  /*1ba0*/  FFMA R14, R2.reuse, R21.reuse, R14 ;  /* 0x00000015020e7223 */ /* 0x0c0fe2000000000e */
[CC--:B------:R-:W-:Y:S01]  /*1bb0*/  FFMA R15, R3.reuse, R21.reuse, R15 ;  /* 0x00000015030f7223 */ /* 0x0c0fe2000000000f */
[-C--:B0-----:R-:W-:Y:S01]  /*1bc0*/  FFMA R12, R2, R22.reuse, R12 ;  /* 0x00000016020c7223 */ /* 0x081fe2000000000c */
[-C--:B------:R-:W-:Y:S01]  /*1bd0*/  FFMA R13, R3, R22.reuse, R13 ;  /* 0x00000016030d7223 */ /* 0x080fe2000000000d */
[CC--:B------:R-:W-:Y:S01]  /*1be0*/  FFMA R14, R4.reuse, R22.reuse, R14 ;  /* 0x00000016040e7223 */ /* 0x0c0fe2000000000e */
[C---:B------:R-:W-:Y:S01]  /*1bf0*/  FFMA R15, R5.reuse, R22, R15 ;  /* 0x00000016050f7223 */ /* 0x040fe2000000000f */
[-C--:B-1----:R-:W-:Y:S01]  /*1c00*/  FFMA R12, R4, R20.reuse, R12 ;  /* 0x00000014040c7223 */ /* 0x082fe2000000000c */
[-C--:B------:R-:W-:Y:S01]  /*1c10*/  FFMA R13, R5, R20.reuse, R13 ;  /* 0x00000014050d7223 */ /* 0x080fe2000000000d */
[-C--:B------:R-:W-:Y:S01]  /*1c20*/  FFMA R14, R6, R20.reuse, R14 ;  /* 0x00000014060e7223 */ /* 0x080fe2000000000e */
[----:B------:R-:W-:Y:S01]  /*1c30*/  FFMA R15, R7, R20, R15 ;  /* 0x00000014070f7223 */ /* 0x000fe2000000000f */
[-C--:B------:R-:W-:Y:S01]  /*1c40*/  FFMA R17, R5, R21.reuse, R17 ;  /* 0x0000001505117223 */ /* 0x080fe20000000011 */
[C---:B------:R-:W-:Y:S01]  /*1c50*/  FFMA R16, R7.reuse, R21, R19 ;  /* 0x0000001507107223 */ /* 0x040fe20000000013 */
[-C--:B------:R-:W-:Y:S01]  /*1c60*/  FFMA R29, R8, R22.reuse, R29 ;  /* 0x00000016081d7223 */ /* 0x080fe2000000001d */
[-C--:B------:R-:W-:Y:S01]  /*1c70*/  FFMA R23, R6, R22.reuse, R23 ;  /* 0x0000001606177223 */ /* 0x080fe20000000017 */
[----:B------:R0:W-:Y:S01]  /*1c80*/  STL.128 [UR5], R12 ;  /* 0x0000000cff007987 */ /* 0x0001e20008100c05 */
[-C--:B------:R-:W-:Y:S01]  /*1c90*/  FFMA R17, R7, R22.reuse, R17 ;  /* 0x0000001607117223 */ /* 0x080fe20000000011 */
[----:B------:R-:W-:Y:S01]  /*1ca0*/  FFMA R16, R9, R22, R16 ;  /* 0x0000001609107223 */ /* 0x000fe20000000010 */
[----:B0-----:R-:W-:-:S02]  /*1cb0*/  FFMA R14, R10, R20, R29 ;  /* 0x000000140a0e7223 */ /* 0x001fc4000000001d */
[----:B------:R-:W0:Y:S01]  /*1cc0*/  LDS R29, [R0+UR10+-0x11a0] ;  /* 0xffee600a001d7984 */ /* 0x000e220008000800 */
[-C--:B------:R-:W-:Y:S01]  /*1cd0*/  FFMA R12, R8, R20.reuse, R23 ;  /* 0x00000014080c7223 */ /* 0x080fe20000000017 */
[-C--:B------:R-:W-:Y:S01]  /*1ce0*/  FFMA R13, R9, R20.reuse, R17 ;  /* 0x00000014090d7223 */ /* 0x080fe20000000011 */
[----:B------:R-:W-:-:S05]  /*1cf0*/  FFMA R15, R11, R20, R16 ;  /* 0x000000140b0f7223 */ /* 0x000fca0000000010 */
[----:B------:R1:W-:Y:S04]  /*1d00*/  STL.128 [UR5+0x10], R12 ;  /* 0x0000100cff007987 */ /* 0x0003e80008100c05 */
[----:B-1----:R-:W2:Y:S01]  /*1d10*/  LDL.128 R12, [UR5+-0xd0] ;  /* 0xffff3005ff0c7983 */ /* 0x002ea20008100c00 */
[-C--:B----4-:R-:W-:Y:S01]  /*1d20*/  FFMA R18, R31, R28.reuse, R25 ;  /* 0x0000001c1f127223 */ /* 0x090fe20000000019 */
[-C--:B------:R-:W-:Y:S01]  /*1d30*/  FFMA R17, R2, R28.reuse, R26 ;  /* 0x0000001c02117223 */ /* 0x080fe2000000001a */
[-C--:B------:R-:W-:Y:S01]  /*1d40*/  FFMA R24, R30, R28.reuse, R24 ;  /* 0x0000001c1e187223 */ /* 0x080fe20000000018 */
[C---:B------:R-:W-:Y:S01]  /*1d50*/  FFMA R20, R3.reuse, R28, R27 ;  /* 0x0000001c03147223 */ /* 0x040fe2000000001b */
[-C--:B------:R-:W-:Y:S01]  /*1d60*/  FFMA R18, R3, R33.reuse, R18 ;  /* 0x0000002103127223 */ /* 0x080fe20000000012 */
[-C--:B------:R-:W-:Y:S01]  /*1d70*/  FFMA R19, R4, R33.reuse, R17 ;  /* 0x0000002104137223 */ /* 0x080fe20000000011 */
[-C--:B------:R-:W-:Y:S01]  /*1d80*/  FFMA R16, R2, R33.reuse, R24 ;  /* 0x0000002102107223 */ /* 0x080fe20000000018 */
[C---:B------:R-:W-:Y:S01]  /*1d90*/  FFMA R20, R5.reuse, R33, R20 ;  /* 0x0000002105147223 */ /* 0x040fe20000000014 */
[----:B------:R-:W1:Y:S04]  /*1da0*/  LDS R25, [R0+UR10+0x48] ;  /* 0x0000480a00197984 */ /* 0x000e680008000800 */
[----:B------:R-:W3:Y:S01]  /*1db0*/  LDS R26, [R0+UR10+0x54] ;  /* 0x0000540a001a7984 */ /* 0x000ee20008000800 */
[-C--:B0-----:R-:W-:Y:S01]  /*1dc0*/  FFMA R17, R5, R29.reuse, R18 ;  /* 0x0000001d05117223 */ /* 0x081fe20000000012 */
[-C--:B------:R-:W-:Y:S01]  /*1dd0*/  FFMA R18, R6, R29.reuse, R19 ;  /* 0x0000001d06127223 */ /* 0x080fe20000000013 */
[-C--:B------:R-:W-:Y:S01]  /*1de0*/  FFMA R16, R4, R29.reuse, R16 ;  /* 0x0000001d04107223 */ /* 0x080fe20000000010 */
[----:B------:R-:W-:-:S02]  /*1df0*/  FFMA R19, R7, R29, R20 ;  /* 0x0000001d07137223 */ /* 0x000fc40000000014 */
[----:B------:R-:W1:Y:S04]  /*1e00*/  LDL.128 R20, [UR5+0x20] ;  /* 0x00002005ff147983 */ /* 0x000e680008100c00 */
[----:B------:R0:W-:Y:S04]  /*1e10*/  STL.128 [UR5+-0xe0], R16 ;  /* 0xffff2010ff007987 */ /* 0x0001e80008100c05 */
[----:B0-----:R-:W4:Y:S01]  /*1e20*/  LDL.128 R16, [UR5+0x30] ;  /* 0x00003005ff107983 */ /* 0x001f220008100c00 */
[-C--:B--2---:R-:W-:Y:S01]  /*1e30*/  FFMA R24, R5, R28.reuse, R13 ;  /* 0x0000001c05187223 */ /* 0x084fe2000000000d */
[-C--:B------:R-:W-:Y:S01]  /*1e40*/  FFMA R13, R6, R28.reuse, R14 ;  /* 0x0000001c060d7223 */ /* 0x080fe2000000000e */
[----:B------:R-:W-:-:S02]  /*1e50*/  FFMA R12, R4, R28, R12 ;  /* 0x0000001c040c7223 */ /* 0x000fc4000000000c */
[CC--:B------:R-:W-:Y:S01]  /*1e60*/  FFMA R24, R7.reuse, R33.reuse, R24 ;  /* 0x0000002107187223 */ /* 0x0c0fe20000000018 */
[----:B------:R-:W-:Y:S01]  /*1e70*/  FFMA R28, R7, R28, R15 ;  /* 0x0000001c071c7223 */ /* 0x000fe2000000000f */
[----:B------:R-:W-:Y:S02]  /*1e80*/  FFMA R15, R8, R33, R13 ;  /* 0x00000021080f7223 */ /* 0x000fe4000000000d */
[C---:B------:R-:W-:Y:S02]  /*1e90*/  FFMA R13, R9.reuse, R29, R24 ;  /* 0x0000001d090d7223 */ /* 0x040fe40000000018 */
[----:B------:R-:W0:Y:S01]  /*1ea0*/  LDS R24, [R0+UR10+0x60] ;  /* 0x0000600a00187984 */ /* 0x000e220008000800 */
[-C--:B------:R-:W-:Y:S01]  /*1eb0*/  FFMA R12, R6, R33.reuse, R12 ;  /* 0x00000021060c7223 */ /* 0x080fe2000000000c */
[----:B------:R-:W-:Y:S01]  /*1ec0*/  FFMA R28, R9, R33, R28 ;  /* 0x00000021091c7223 */ /* 0x000fe2000000001c */
[-C--:B------:R-:W-:Y:S01]  /*1ed0*/  FFMA R14, R10, R29.reuse, R15 ;  /* 0x0000001d0a0e7223 */ /* 0x080fe2000000000f */
[----:B------:R-:W-:Y:S01]  /*1ee0*/  UIADD3 UR10, UPT, UPT, UR10, 0x90, URZ ;  /* 0x000000900a0a7890 */ /* 0x000fe2000fffe0ff */
[-C--:B------:R-:W-:Y:S01]  /*1ef0*/  FFMA R12, R8, R29.reuse, R12 ;  /* 0x0000001d080c7223 */ /* 0x080fe2000000000c */
[----:B------:R-:W-:Y:S01]  /*1f00*/  FFMA R15, R11, R29, R28 ;  /* 0x0000001d0b0f7223 */ /* 0x000fe2000000001c */
[-C--:B-1----:R-:W-:Y:S01]  /*1f10*/  FFMA R27, R30, R25.reuse, R20 ;  /* 0x000000191e1b7223 */ /* 0x082fe20000000014 */
[-C--:B------:R-:W-:Y:S01]  /*1f20*/  FFMA R20, R31, R25.reuse, R21 ;  /* 0x000000191f147223 */ /* 0x080fe20000000015 */
[CC--:B------:R-:W-:Y:S01]  /*1f30*/  FFMA R21, R2.reuse, R25.reuse, R22 ;  /* 0x0000001902157223 */ /* 0x0c0fe20000000016 */
[-C--:B------:R-:W-:Y:S01]  /*1f40*/  FFMA R22, R3, R25.reuse, R23 ;  /* 0x0000001903167223 */ /* 0x080fe20000000017 */
[----:B------:R-:W-:Y:S01]  /*1f50*/  UISETP.NE.AND UP0, UPT, UR10, 0x1440, UPT ;  /* 0x000014400a00788c */ /* 0x000fe2000bf05270 */
[----:B------:R1:W-:Y:S01]  /*1f60*/  STL.128 [UR5+-0xd0], R12 ;  /* 0xffff300cff007987 */ /* 0x0003e20008100c05 */
[-C--:B---3--:R-:W-:Y:S01]  /*1f70*/  FFMA R27, R2, R26.reuse, R27 ;  /* 0x0000001a021b7223 */ /* 0x088fe2000000001b */
[CC--:B------:R-:W-:Y:S01]  /*1f80*/  FFMA R21, R4.reuse, R26.reuse, R21 ;  /* 0x0000001a04157223 */ /* 0x0c0fe20000000015 */
[CC--:B------:R-:W-:Y:S01]  /*1f90*/  FFMA R22, R5.reuse, R26.reuse, R22 ;  /* 0x0000001a05167223 */ /* 0x0c0fe20000000016 */
[-C--:B----4-:R-:W-:Y:S01]  /*1fa0*/  FFMA R23, R4, R25.reuse, R16 ;  /* 0x0000001904177223 */ /* 0x090fe20000000010 */
[-C--:B------:R-:W-:Y:S01]  /*1fb0*/  FFMA R16, R5, R25.reuse, R17 ;  /* 0x0000001905107223 */ /* 0x080fe20000000011 */
[CC--:B------:R-:W-:Y:S01]  /*1fc0*/  FFMA R17, R6.reuse, R25.reuse, R18 ;  /* 0x0000001906117223 */ /* 0x0c0fe20000000012 */
[----:B------:R-:W-:Y:S01]  /*1fd0*/  FFMA R18, R7, R25, R19 ;  /* 0x0000001907127223 */ /* 0x000fe20000000013 */
[-C--:B-1----:R-:W-:Y:S01]  /*1fe0*/  FFMA R14, R3, R26.reuse, R20 ;  /* 0x0000001a030e7223 */ /* 0x082fe20000000014 */
[-C--:B------:R-:W-:Y:S01]  /*1ff0*/  FFMA R23, R6, R26.reuse, R23 ;  /* 0x0000001a06177223 */ /* 0x080fe20000000017 */
[-C--:B------:R-:W-:Y:S01]  /*2000*/  FFMA R20, R7, R26.reuse, R16 ;  /* 0x0000001a07147223 */ /* 0x080fe20000000010 */
[-C--:B------:R-:W-:Y:S01]  /*2010*/  FFMA R19, R8, R26.reuse, R17 ;  /* 0x0000001a08137223 */ /* 0x080fe20000000011 */
[----:B------:R-:W-:Y:S01]  /*2020*/  FFMA R26, R9, R26, R18 ;  /* 0x0000001a091a7223 */ /* 0x000fe20000000012 */
[-C--:B0-----:R-:W-:Y:S01]  /*2030*/  FFMA R13, R5, R24.reuse, R14 ;  /* 0x00000018050d7223 */ /* 0x081fe2000000000e */
[-C--:B------:R-:W-:Y:S01]  /*2040*/  FFMA R12, R4, R24.reuse, R27 ;  /* 0x00000018040c7223 */ /* 0x080fe2000000001b */
[-C--:B------:R-:W-:Y:S01]  /*2050*/  FFMA R18, R10, R24.reuse, R19 ;  /* 0x000000180a127223 */ /* 0x080fe20000000013 */
[-C--:B------:R-:W-:Y:S01]  /*2060*/  FFMA R14, R6, R24.reuse, R21 ;  /* 0x00000018060e7223 */ /* 0x080fe20000000015 */
[-C--:B------:R-:W-:Y:S01]  /*2070*/  FFMA R15, R7, R24.reuse, R22 ;  /* 0x00000018070f7223 */ /* 0x080fe20000000016 */
[-C--:B------:R-:W-:Y:S01]  /*2080*/  FFMA R16, R8, R24.reuse, R23 ;  /* 0x0000001808107223 */ /* 0x080fe20000000017 */
[-C--:B------:R-:W-:Y:S01]  /*2090*/  FFMA R17, R9, R24.reuse, R20 ;  /* 0x0000001809117223 */ /* 0x080fe20000000014 */
[----:B------:R-:W-:-:S02]  /*20a0*/  FFMA R19, R11, R24, R26 ;  /* 0x000000180b137223 */ /* 0x000fc4000000001a */
[----:B------:R0:W-:Y:S04]  /*20b0*/  STL.128 [UR5+0x20], R12 ;  /* 0x0000200cff007987 */ /* 0x0001e80008100c05 */
[----:B------:R0:W-:Y:S01]  /*20c0*/  STL.128 [UR5+0x30], R16 ;  /* 0x00003010ff007987 */ /* 0x0001e20008100c05 */
[----:B------:R-:W-:Y:S01]  /*20d0*/  UIADD3 UR5, UPT, UPT, UR5, 0x40, URZ ;  /* 0x0000004005057890 */ /* 0x000fe2000fffe0ff */
[----:B------:R-:W-:Y:S11]  /*20e0*/  BRA.U UP0, `(.L_x_4) ;  /* 0xfffffff900007547 */ /* 0x000ff6000b83ffff */
[----:B------:R1:W2:Y:S01]  /*20f0*/  LDS R30, [R34+0x8] ;  /* 0x00000800221e7984 */ /* 0x0002a20000000800 */
[----:B------:R-:W-:Y:S02]  /*2100*/  UMOV UR5, 0x400 ;  /* 0x0000040000057882 */ /* 0x000fe40000000000 */
[----:B------:R-:W-:Y:S01]  /*2110*/  UIADD3 UR5, UPT, UPT, UR5, 0xa20, URZ ;  /* 0x00000a2005057890 */ /* 0x000fe2000fffe0ff */
[----:B------:R1:W3:Y:S03]  /*2120*/  LDS R6, [R34+0x50] ;  /* 0x0000500022067984 */ /* 0x0002e60000000800 */
[----:B------:R-:W-:Y:S01]  /*2130*/  ULEA UR10, UR8, UR5, 0x18 ;  /* 0x00000005080a7291 */ /* 0x000fe2000f8ec0ff */
[----:B------:R1:W4:Y:S02]  /*2140*/  LDS R0, [R34+0x98] ;  /* 0x0000980022007984 */ /* 0x0003240000000800 */
[----:B------:R-:W-:-:S02]  /*2150*/  UMOV UR5, URZ ;  /* 0x000000ff00057c82 */ /* 0x000fc40008000000 */
[----:B------:R1:W0:Y:S04]  /*2160*/  LDS R2, [R34+0xe0] ;  /* 0x0000e00022027984 */ /* 0x0002280000000800 */
[----:B------:R1:W0:Y:S04]  /*2170*/  LDS R4, [R34+0x128] ;  /* 0x0001280022047984 */ /* 0x0002280000000800 */
[----:B------:R1:W0:Y:S02]  /*2180*/  LDS R28, [R34+0x170] ;  /* 0x00017000221c7984 */ /* 0x0002240000000800 */
.L_x_5:
[----:B------:R-:W-:-:S04]  /*2190*/  USHF.L.U32 UR8, UR5, 0x4, URZ ;  /* 0x0000000405087899 */ /* 0x000fc800080006ff */
[----:B------:R-:W-:-:S09]  /*21a0*/  ULEA UR8, UR8, UR11, 0x2 ;  /* 0x0000000b08087291 */ /* 0x000fd2000f8e10ff */
[----:B0-----:R-:W5:Y:S04]  /*21b0*/  LDL.128 R12, [UR8] ;  /* 0x00000008ff0c7983 */ /* 0x001f680008100c00 */
[----:B------:R-:W4:Y:S01]  /*21c0*/  LDL.128 R16, [UR8+0x10] ;  /* 0x00001008ff107983 */ /* 0x000f220008100c00 */
[----:B------:R-:W-:-:S05]  /*21d0*/  MOV R21, UR5 ;  /* 0x0000000500157c02 */ /* 0x000fca0008000f00 */
[----:B------:R-:W-:-:S05]  /*21e0*/  IMAD R8, R21, 0x24, R32 ;  /* 0x0000002415087824 */ /* 0x000fca00078e0220 */
[----:B------:R-:W-:-:S05]  /*21f0*/  LEA R8, R8, UR10, 0x2 ;  /* 0x0000000a08087c11 */ /* 0x000fca000f8e10ff */
[----:B------:R-:W5:Y:S04]  /*2200*/  LDS R10, [R8+0x4] ;  /* 0x00000400080a7984 */ /* 0x000f680000000800 */
[----:B------:R-:W0:Y:S04]  /*2210*/  LDS R20, [R8+0x10] ;  /* 0x0000100008147984 */ /* 0x000e280000000800 */
[----:B------:R-:W1:Y:S04]  /*2220*/  LDS R23, [R8+0x1c] ;  /* 0x00001c0008177984 */ /* 0x000e680000000800 */
[----:B------:R-:W-:Y:S04]  /*2230*/  LDS R33, [R8+0x58] ;  /* 0x0000580008217984 */ /* 0x000fe80000000800 */
[----:B------:R-:W-:Y:S01]  /*2240*/  LDS R29, [R8+0x64] ;  /* 0x00006400081d7984 */ /* 0x000fe20000000800 */
[-C--:B-----5:R-:W-:Y:S01]  /*2250*/  FFMA R21, R31, R10.reuse, R12 ;  /* 0x0000000a1f157223 */ /* 0x0a0fe2000000000c */
[-C--:B--2---:R-:W-:Y:S01]  /*2260*/  FFMA R13, R30, R10.reuse, R13 ;  /* 0x0000000a1e0d7223 */ /* 0x084fe2000000000d */
[CC--:B------:R-:W-:Y:S01]  /*2270*/  FFMA R14, R3.reuse, R10.reuse, R14 ;  /* 0x0000000a030e7223 */ /* 0x0c0fe2000000000e */
[C---:B---3--:R-:W-:Y:S01]  /*2280*/  FFMA R15, R6.reuse, R10, R15 ;  /* 0x0000000a060f7223 */ /* 0x048fe2000000000f */
[-C--:B0-----:R-:W-:Y:S01]  /*2290*/  FFMA R12, R3, R20.reuse, R21 ;  /* 0x00000014030c7223 */ /* 0x081fe20000000015 */
[-C--:B------:R-:W-:Y:S01]  /*22a0*/  FFMA R13, R6, R20.reuse, R13 ;  /* 0x00000014060d7223 */ /* 0x080fe2000000000d */
[CC--:B------:R-:W-:Y:S01]  /*22b0*/  FFMA R14, R5.reuse, R20.reuse, R14 ;  /* 0x00000014050e7223 */ /* 0x0c0fe2000000000e */
[C---:B----4-:R-:W-:Y:S01]  /*22c0*/  FFMA R15, R0.reuse, R20, R15 ;  /* 0x00000014000f7223 */ /* 0x050fe2000000000f */
[-C--:B-1----:R-:W-:Y:S01]  /*22d0*/  FFMA R12, R5, R23.reuse, R12 ;  /* 0x00000017050c7223 */ /* 0x082fe2000000000c */
[-C--:B------:R-:W-:Y:S01]  /*22e0*/  FFMA R13, R0, R23.reuse, R13 ;  /* 0x00000017000d7223 */ /* 0x080fe2000000000d */
[-C--:B------:R-:W-:Y:S01]  /*22f0*/  FFMA R14, R7, R23.reuse, R14 ;  /* 0x00000017070e7223 */ /* 0x080fe2000000000e */
[----:B------:R-:W-:Y:S01]  /*2300*/  FFMA R15, R2, R23, R15 ;  /* 0x00000017020f7223 */ /* 0x000fe2000000000f */
[-C--:B------:R-:W-:Y:S01]  /*2310*/  FFMA R21, R5, R10.reuse, R16 ;  /* 0x0000000a05157223 */ /* 0x080fe20000000010 */
[-C--:B------:R-:W-:Y:S01]  /*2320*/  FFMA R17, R0, R10.reuse, R17 ;  /* 0x0000000a00117223 */ /* 0x080fe20000000011 */
[CC--:B------:R-:W-:Y:S01]  /*2330*/  FFMA R18, R7.reuse, R10.reuse, R18 ;  /* 0x0000000a07127223 */ /* 0x0c0fe20000000012 */
[C---:B------:R-:W-:Y:S01]  /*2340*/  FFMA R19, R2.reuse, R10, R19 ;  /* 0x0000000a02137223 */ /* 0x040fe20000000013 */
[----:B------:R0:W-:Y:S01]  /*2350*/  STL.128 [UR8], R12 ;  /* 0x0000000cff007987 */ /* 0x0001e20008100c08 */
[-C--:B------:R-:W-:Y:S01]  /*2360*/  FFMA R10, R7, R20.reuse, R21 ;  /* 0x00000014070a7223 */ /* 0x080fe20000000015 */
[-C--:B------:R-:W-:Y:S01]  /*2370*/  FFMA R21, R2, R20.reuse, R17 ;  /* 0x0000001402157223 */ /* 0x080fe20000000011 */
[-C--:B------:R-:W-:Y:S01]  /*2380*/  FFMA R22, R9, R20.reuse, R18 ;  /* 0x0000001409167223 */ /* 0x080fe20000000012 */
[----:B------:R-:W-:-:S02]  /*2390*/  FFMA R25, R4, R20, R19 ;  /* 0x0000001404197223 */ /* 0x000fc40000000013 */
[----:B------:R-:W2:Y:S04]  /*23a0*/  LDL.128 R16, [UR8+0x110] ;  /* 0x00011008ff107983 */ /* 0x000ea80008100c00 */
[----:B0-----:R-:W3:Y:S01]  /*23b0*/  LDL.128 R12, [UR8+0x100] ;  /* 0x00010008ff0c7983 */ /* 0x001ee20008100c00 */
[-C--:B------:R-:W-:Y:S01]  /*23c0*/  FFMA R20, R9, R23.reuse, R10 ;  /* 0x0000001709147223 */ /* 0x080fe2000000000a */
[-C--:B------:R-:W-:Y:S01]  /*23d0*/  FFMA R21, R4, R23.reuse, R21 ;  /* 0x0000001704157223 */ /* 0x080fe20000000015 */
[-C--:B------:R-:W-:Y:S01]  /*23e0*/  FFMA R22, R11, R23.reuse, R22 ;  /* 0x000000170b167223 */ /* 0x080fe20000000016 */
[----:B------:R-:W-:Y:S01]  /*23f0*/  FFMA R23, R28, R23, R25 ;  /* 0x000000171c177223 */ /* 0x000fe20000000019 */
[----:B------:R-:W-:Y:S04]  /*2400*/  LDS R10, [R8+0x121c] ;  /* 0x00121c00080a7984 */ /* 0x000fe80000000800 */
[----:B------:R-:W4:Y:S04]  /*2410*/  LDL.128 R24, [UR8+0x20] ;  /* 0x00002008ff187983 */ /* 0x000f280008100c00 */
[----:B------:R-:W-:Y:S04]  /*2420*/  STL.128 [UR8+0x10], R20 ;  /* 0x00001014ff007987 */ /* 0x000fe80008100c08 */
[----:B------:R-:W2:Y:S04]  /*2430*/  LDS R20, [R8+0x1204] ;  /* 0x0012040008147984 */ /* 0x000ea80000000800 */
[----:B------:R-:W0:Y:S01]  /*2440*/  LDS R21, [R8+0x1210] ;  /* 0x0012100008157984 */ /* 0x000e220000000800 */
[-C--:B--2---:R-:W-:Y:S01]  /*2450*/  FFMA R16, R5, R20.reuse, R16 ;  /* 0x0000001405107223 */ /* 0x084fe20000000010 */
[-C--:B------:R-:W-:Y:S01]  /*2460*/  FFMA R22, R0, R20.reuse, R17 ;  /* 0x0000001400167223 */ /* 0x080fe20000000011 */
        /* <DEDUP_REMOVED lines=8> */
[-C--:B------:R-:W-:Y:S01]  /*24f0*/  FFMA R15, R0, R21.reuse, R15 ;  /* 0x00000015000f7223 */ /* 0x080fe2000000000f */
[----:B------:R-:W-:Y:S01]  /*2500*/  FFMA R23, R2, R20, R19 ;  /* 0x0000001402177223 */ /* 0x000fe20000000013 */
[-C--:B------:R-:W-:Y:S01]  /*2510*/  FFMA R12, R5, R10.reuse, R12 ;  /* 0x0000000a050c7223 */ /* 0x080fe2000000000c */
[-C--:B------:R-:W-:Y:S01]  /*2520*/  FFMA R13, R0, R10.reuse, R13 ;  /* 0x0000000a000d7223 */ /* 0x080fe2000000000d */
[CC--:B------:R-:W-:Y:S01]  /*2530*/  FFMA R14, R7.reuse, R10.reuse, R14 ;  /* 0x0000000a070e7223 */ /* 0x0c0fe2000000000e */
[CC--:B------:R-:W-:Y:S01]  /*2540*/  FFMA R15, R2.reuse, R10.reuse, R15 ;  /* 0x0000000a020f7223 */ /* 0x0c0fe2000000000f */
[-C--:B------:R-:W-:Y:S01]  /*2550*/  FFMA R17, R7, R21.reuse, R16 ;  /* 0x0000001507117223 */ /* 0x080fe20000000010 */
[-C--:B------:R-:W-:Y:S01]  /*2560*/  FFMA R19, R2, R21.reuse, R22 ;  /* 0x0000001502137223 */ /* 0x080fe20000000016 */
[CC--:B------:R-:W-:Y:S01]  /*2570*/  FFMA R18, R9.reuse, R21.reuse, R18 ;  /* 0x0000001509127223 */ /* 0x0c0fe20000000012 */
[C---:B------:R-:W-:Y:S01]  /*2580*/  FFMA R23, R4.reuse, R21, R23 ;  /* 0x0000001504177223 */ /* 0x040fe20000000017 */
[----:B------:R0:W-:Y:S02]  /*2590*/  STL.128 [UR8+0x100], R12 ;  /* 0x0001000cff007987 */ /* 0x0001e40008100c08 */
[-C--:B0-----:R-:W-:Y:S01]  /*25a0*/  FFMA R12, R9, R10.reuse, R17 ;  /* 0x0000000a090c7223 */ /* 0x081fe20000000011 */
[-C--:B------:R-:W-:Y:S01]  /*25b0*/  FFMA R13, R4, R10.reuse, R19 ;  /* 0x0000000a040d7223 */ /* 0x080fe20000000013 */
[-C--:B------:R-:W-:Y:S01]  /*25c0*/  FFMA R14, R11, R10.reuse, R18 ;  /* 0x0000000a0b0e7223 */ /* 0x080fe20000000012 */
[----:B------:R-:W-:Y:S01]  /*25d0*/  FFMA R15, R28, R10, R23 ;  /* 0x0000000a1c0f7223 */ /* 0x000fe20000000017 */
[----:B------:R-:W2:Y:S04]  /*25e0*/  LDL.128 R16, [UR8+0x120] ;  /* 0x00012008ff107983 */ /* 0x000ea80008100c00 */
[----:B------:R-:W4:Y:S04]  /*25f0*/  LDS R10, [R8+0x4c] ;  /* 0x00004c00080a7984 */ /* 0x000f280000000800 */
[----:B------:R-:W3:Y:S04]  /*2600*/  LDL.128 R20, [UR8+0x30] ;  /* 0x00003008ff147983 */ /* 0x000ee80008100c00 */
[----:B------:R0:W-:Y:S01]  /*2610*/  STL.128 [UR8+0x110], R12 ;  /* 0x0001100cff007987 */ /* 0x0001e20008100c08 */
[-C--:B----4-:R-:W-:Y:S01]  /*2620*/  FFMA R24, R31, R10.reuse, R24 ;  /* 0x0000000a1f187223 */ /* 0x090fe20000000018 */
[-C--:B------:R-:W-:Y:S01]  /*2630*/  FFMA R25, R30, R10.reuse, R25 ;  /* 0x0000000a1e197223 */ /* 0x080fe20000000019 */
[CC--:B------:R-:W-:Y:S01]  /*2640*/  FFMA R26, R3.reuse, R10.reuse, R26 ;  /* 0x0000000a031a7223 */ /* 0x0c0fe2000000001a */
[C---:B------:R-:W-:Y:S01]  /*2650*/  FFMA R27, R6.reuse, R10, R27 ;  /* 0x0000000a061b7223 */ /* 0x040fe2000000001b */
[-C--:B------:R-:W-:Y:S01]  /*2660*/  FFMA R24, R3, R33.reuse, R24 ;  /* 0x0000002103187223 */ /* 0x080fe20000000018 */
[-C--:B------:R-:W-:Y:S01]  /*2670*/  FFMA R25, R6, R33.reuse, R25 ;  /* 0x0000002106197223 */ /* 0x080fe20000000019 */
[CC--:B------:R-:W-:Y:S01]  /*2680*/  FFMA R26, R5.reuse, R33.reuse, R26 ;  /* 0x00000021051a7223 */ /* 0x0c0fe2000000001a */
[C---:B0-----:R-:W-:Y:S01]  /*2690*/  FFMA R15, R0.reuse, R33, R27 ;  /* 0x00000021000f7223 */ /* 0x041fe2000000001b */
[-C--:B------:R-:W-:Y:S01]  /*26a0*/  FFMA R12, R5, R29.reuse, R24 ;  /* 0x0000001d050c7223 */ /* 0x080fe20000000018 */
[-C--:B------:R-:W-:Y:S01]  /*26b0*/  FFMA R13, R0, R29.reuse, R25 ;  /* 0x0000001d000d7223 */ /* 0x080fe20000000019 */
[-C--:B------:R-:W-:Y:S01]  /*26c0*/  FFMA R14, R7, R29.reuse, R26 ;  /* 0x0000001d070e7223 */ /* 0x080fe2000000001a */
[----:B------:R-:W-:Y:S01]  /*26d0*/  FFMA R15, R2, R29, R15 ;  /* 0x0000001d020f7223 */ /* 0x000fe2000000000f */
[----:B------:R-:W2:Y:S04]  /*26e0*/  LDS R24, [R8+0x124c] ;  /* 0x00124c0008187984 */ /* 0x000ea80000000800 */
[----:B------:R0:W-:Y:S04]  /*26f0*/  STL.128 [UR8+0x20], R12 ;  /* 0x0000200cff007987 */ /* 0x0001e80008100c08 */
[----:B------:R-:W1:Y:S04]  /*2700*/  LDS R25, [R8+0x1258] ;  /* 0x0012580008197984 */ /* 0x000e680000000800 */
[----:B0-----:R-:W4:Y:S01]  /*2710*/  LDL.128 R12, [UR8+0x130] ;  /* 0x00013008ff0c7983 */ /* 0x001f220008100c00 */
[----:B------:R-:W-:-:S04]  /*2720*/  UIADD3 UR5, UPT, UPT, UR5, 0x1, URZ ;  /* 0x0000000105057890 */ /* 0x000fc8000fffe0ff */
[----:B------:R-:W-:Y:S01]  /*2730*/  UISETP.NE.AND UP0, UPT, UR5, 0x4, UPT ;  /* 0x000000040500788c */ /* 0x000fe2000bf05270 */
[-C--:B---3--:R-:W-:Y:S01]  /*2740*/  FFMA R20, R5, R10.reuse, R20 ;  /* 0x0000000a05147223 */ /* 0x088fe20000000014 */
[-C--:B------:R-:W-:Y:S01]  /*2750*/  FFMA R21, R0, R10.reuse, R21 ;  /* 0x0000000a00157223 */ /* 0x080fe20000000015 */
[CC--:B------:R-:W-:Y:S01]  /*2760*/  FFMA R22, R7.reuse, R10.reuse, R22 ;  /* 0x0000000a07167223 */ /* 0x0c0fe20000000016 */
[C---:B------:R-:W-:Y:S02]  /*2770*/  FFMA R23, R2.reuse, R10, R23 ;  /* 0x0000000a02177223 */ /* 0x040fe40000000017 */
[----:B------:R0:W3:Y:S01]  /*2780*/  LDS R10, [R8+0x1264] ;  /* 0x00126400080a7984 */ /* 0x0000e20000000800 */
[-C--:B------:R-:W-:Y:S01]  /*2790*/  FFMA R20, R7, R33.reuse, R20 ;  /* 0x0000002107147223 */ /* 0x080fe20000000014 */
[-C--:B------:R-:W-:Y:S01]  /*27a0*/  FFMA R21, R2, R33.reuse, R21 ;  /* 0x0000002102157223 */ /* 0x080fe20000000015 */
[CC--:B------:R-:W-:Y:S01]  /*27b0*/  FFMA R22, R9.reuse, R33.reuse, R22 ;  /* 0x0000002109167223 */ /* 0x0c0fe20000000016 */
[C---:B------:R-:W-:Y:S01]  /*27c0*/  FFMA R23, R4.reuse, R33, R23 ;  /* 0x0000002104177223 */ /* 0x040fe20000000017 */
[-C--:B------:R-:W-:Y:S01]  /*27d0*/  FFMA R20, R9, R29.reuse, R20 ;  /* 0x0000001d09147223 */ /* 0x080fe20000000014 */
[-C--:B------:R-:W-:Y:S01]  /*27e0*/  FFMA R21, R4, R29.reuse, R21 ;  /* 0x0000001d04157223 */ /* 0x080fe20000000015 */
[-C--:B------:R-:W-:Y:S01]  /*27f0*/  FFMA R22, R11, R29.reuse, R22 ;  /* 0x0000001d0b167223 */ /* 0x080fe20000000016 */
[----:B------:R-:W-:Y:S01]  /*2800*/  FFMA R23, R28, R29, R23 ;  /* 0x0000001d1c177223 */ /* 0x000fe20000000017 */
[-C--:B--2---:R-:W-:Y:S01]  /*2810*/  FFMA R17, R30, R24.reuse, R17 ;  /* 0x000000181e117223 */ /* 0x084fe20000000011 */
[CC--:B------:R-:W-:Y:S01]  /*2820*/  FFMA R19, R6.reuse, R24.reuse, R19 ;  /* 0x0000001806137223 */ /* 0x0c0fe20000000013 */
[-C--:B------:R-:W-:Y:S01]  /*2830*/  FFMA R16, R31, R24.reuse, R16 ;  /* 0x000000181f107223 */ /* 0x080fe20000000010 */
[CC--:B------:R-:W-:Y:S01]  /*2840*/  FFMA R18, R3.reuse, R24.reuse, R18 ;  /* 0x0000001803127223 */ /* 0x0c0fe20000000012 */
[-C--:B-1----:R-:W-:Y:S01]  /*2850*/  FFMA R17, R6, R25.reuse, R17 ;  /* 0x0000001906117223 */ /* 0x082fe20000000011 */
[----:B------:R1:W-:Y:S01]  /*2860*/  STL.128 [UR8+0x30], R20 ;  /* 0x00003014ff007987 */ /* 0x0003e20008100c08 */
[-C--:B------:R-:W-:Y:S01]  /*2870*/  FFMA R16, R3, R25.reuse, R16 ;  /* 0x0000001903107223 */ /* 0x080fe20000000010 */
[CC--:B------:R-:W-:Y:S01]  /*2880*/  FFMA R18, R5.reuse, R25.reuse, R18 ;  /* 0x0000001905127223 */ /* 0x0c0fe20000000012 */
[-C--:B----4-:R-:W-:Y:S01]  /*2890*/  FFMA R13, R0, R24.reuse, R13 ;  /* 0x00000018000d7223 */ /* 0x090fe2000000000d */
[-C--:B------:R-:W-:Y:S01]  /*28a0*/  FFMA R12, R5, R24.reuse, R12 ;  /* 0x00000018050c7223 */ /* 0x080fe2000000000c */
[CC--:B------:R-:W-:Y:S01]  /*28b0*/  FFMA R14, R7.reuse, R24.reuse, R14 ;  /* 0x00000018070e7223 */ /* 0x0c0fe2000000000e */
[----:B------:R-:W-:Y:S01]  /*28c0*/  FFMA R27, R2, R24, R15 ;  /* 0x00000018021b7223 */ /* 0x000fe2000000000f */
[-C--:B------:R-:W-:Y:S01]  /*28d0*/  FFMA R15, R0, R25.reuse, R19 ;  /* 0x00000019000f7223 */ /* 0x080fe20000000013 */
[-C--:B------:R-:W-:Y:S01]  /*28e0*/  FFMA R19, R2, R25.reuse, R13 ;  /* 0x0000001902137223 */ /* 0x080fe2000000000d */
[-C--:B0-----:R-:W-:Y:S01]  /*28f0*/  FFMA R8, R7, R25.reuse, R12 ;  /* 0x0000001907087223 */ /* 0x081fe2000000000c */
[-C--:B-1----:R-:W-:Y:S01]  /*2900*/  FFMA R20, R9, R25.reuse, R14 ;  /* 0x0000001909147223 */ /* 0x082fe2000000000e */
[----:B------:R-:W-:Y:S01]  /*2910*/  FFMA R27, R4, R25, R27 ;  /* 0x00000019041b7223 */ /* 0x000fe2000000001b */
[-C--:B---3--:R-:W-:Y:S01]  /*2920*/  FFMA R13, R0, R10.reuse, R17 ;  /* 0x0000000a000d7223 */ /* 0x088fe20000000011 */
        /* <DEDUP_REMOVED lines=9> */
[----:B------:R-:W-:Y:S05]  /*29c0*/  BRA.U UP0, `(.L_x_5) ;  /* 0xfffffff500f07547 */ /* 0x000fea000b83ffff */
[----:B------:R1:W2:Y:S01]  /*29d0*/  LDS R27, [R34+0xc] ;  /* 0x00000c00221b7984 */ /* 0x0002a20000000800 */
[----:B------:R-:W-:-:S03]  /*29e0*/  UMOV UR5, URZ ;  /* 0x000000ff00057c82 */ /* 0x000fc60008000000 */
[----:B------:R1:W3:Y:S04]  /*29f0*/  LDS R24, [R34+0x54] ;  /* 0x0000540022187984 */ /* 0x0002e80000000800 */
[----:B------:R1:W4:Y:S04]  /*2a00*/  LDS R3, [R34+0x9c] ;  /* 0x00009c0022037984 */ /* 0x0003280000000800 */
[----:B------:R1:W0:Y:S04]  /*2a10*/  LDS R5, [R34+0xe4] ;  /* 0x0000e40022057984 */ /* 0x0002280000000800 */
[----:B------:R1:W0:Y:S04]  /*2a20*/  LDS R7, [R34+0x12c] ;  /* 0x00012c0022077984 */ /* 0x0002280000000800 */
[----:B------:R1:W0:Y:S02]  /*2a30*/  LDS R26, [R34+0x174] ;  /* 0x00017400221a7984 */ /* 0x0002240000000800 */
.L_x_6:
[----:B------:R-:W-:-:S04]  /*2a40*/  USHF.L.U32 UR8, UR5, 0x4, URZ ;  /* 0x0000000405087899 */ /* 0x000fc800080006ff */
[----:B------:R-:W-:-:S09]  /*2a50*/  ULEA UR8, UR8, UR11, 0x2 ;  /* 0x0000000b08087291 */ /* 0x000fd2000f8e10ff */
[----:B--2---:R-:W2:Y:S04]  /*2a60*/  LDL.128 R8, [UR8] ;  /* 0x00000008ff087983 */ /* 0x004ea80008100c00 */
[----:B0-----:R-:W5:Y:S01]  /*2a70*/  LDL.128 R12, [UR8+0x10] ;  /* 0x00001008ff0c7983 */ /* 0x001f620008100c00 */
[----:B------:R-:W-:-:S05]  /*2a80*/  MOV R25, UR5 ;  /* 0x0000000500197c02 */ /* 0x000fca0008000f00 */
[----:B------:R-:W-:-:S05]  /*2a90*/  IMAD R25, R25, 0x24, R32 ;  /* 0x0000002419197824 */ /* 0x000fca00078e0220 */
[----:B------:R-:W-:-:S05]  /*2aa0*/  LEA R25, R25, UR10, 0x2 ;  /* 0x0000000a19197c11 */ /* 0x000fca000f8e10ff */
[----:B------:R-:W2:Y:S04]  /*2ab0*/  LDS R17, [R25+0x8] ;  /* 0x0000080019117984 */ /* 0x000ea80000000800 */
[----:B------:R-:W0:Y:S04]  /*2ac0*/  LDS R16, [R25+0x14] ;  /* 0x0000140019107984 */ /* 0x000e280000000800 */
[----:B------:R-:W1:Y:S01]  /*2ad0*/  LDS R23, [R25+0x20] ;  /* 0x0000200019177984 */ /* 0x000e620000000800 */
[-C--:B--2---:R-:W-:Y:S01]  /*2ae0*/  FFMA R9, R27, R17.reuse, R9 ;  /* 0x000000111b097223 */ /* 0x084fe20000000009 */
[-C--:B------:R-:W-:Y:S01]  /*2af0*/  FFMA R19, R30, R17.reuse, R8 ;  /* 0x000000111e137223 */ /* 0x080fe20000000008 */
[-C--:B------:R-:W-:Y:S01]  /*2b00*/  FFMA R21, R6, R17.reuse, R10 ;  /* 0x0000001106157223 */ /* 0x080fe2000000000a */
        /* <DEDUP_REMOVED lines=8> */
[----:B------:R-:W-:-:S05]  /*2b90*/  FFMA R11, R5, R23, R18 ;  /* 0x00000017050b7223 */ /* 0x000fca0000000012 */
[----:B------:R0:W-:Y:S01]  /*2ba0*/  STL.128 [UR8], R8 ;  /* 0x00000008ff007987 */ /* 0x0001e20008100c08 */
[-C--:B-----5:R-:W-:Y:S01]  /*2bb0*/  FFMA R29, R0, R17.reuse, R12 ;  /* 0x00000011001d7223 */ /* 0x0a0fe2000000000c */
[-C--:B------:R-:W-:Y:S01]  /*2bc0*/  FFMA R21, R3, R17.reuse, R13 ;  /* 0x0000001103157223 */ /* 0x080fe2000000000d */
[CC--:B------:R-:W-:Y:S01]  /*2bd0*/  FFMA R19, R2.reuse, R17.reuse, R14 ;  /* 0x0000001102137223 */ /* 0x0c0fe2000000000e */
[C---:B------:R-:W-:Y:S02]  /*2be0*/  FFMA R18, R5.reuse, R17, R15 ;  /* 0x0000001105127223 */ /* 0x040fe4000000000f */
[----:B------:R-:W2:Y:S04]  /*2bf0*/  LDL.128 R12, [UR8+0x110] ;  /* 0x00011008ff0c7983 */ /* 0x000ea80008100c00 */
[----:B0-----:R-:W3:Y:S01]  /*2c00*/  LDL.128 R8, [UR8+0x100] ;  /* 0x00010008ff087983 */ /* 0x001ee20008100c00 */
[-C--:B------:R-:W-:Y:S01]  /*2c10*/  FFMA R20, R2, R16.reuse, R29 ;  /* 0x0000001002147223 */ /* 0x080fe2000000001d */
[-C--:B------:R-:W-:Y:S01]  /*2c20*/  FFMA R21, R5, R16.reuse, R21 ;  /* 0x0000001005157223 */ /* 0x080fe20000000015 */
[-C--:B------:R-:W-:Y:S01]  /*2c30*/  FFMA R22, R4, R16.reuse, R19 ;  /* 0x0000001004167223 */ /* 0x080fe20000000013 */
[----:B------:R-:W-:-:S02]  /*2c40*/  FFMA R29, R7, R16, R18 ;  /* 0x00000010071d7223 */ /* 0x000fc40000000012 */
[----:B------:R-:W4:Y:S01]  /*2c50*/  LDL.128 R16, [UR8+0x20] ;  /* 0x00002008ff107983 */ /* 0x000f220008100c00 */
[-C--:B------:R-:W-:Y:S01]  /*2c60*/  FFMA R20, R4, R23.reuse, R20 ;  /* 0x0000001704147223 */ /* 0x080fe20000000014 */
[-C--:B------:R-:W-:Y:S01]  /*2c70*/  FFMA R21, R7, R23.reuse, R21 ;  /* 0x0000001707157223 */ /* 0x080fe20000000015 */
[-C--:B------:R-:W-:Y:S01]  /*2c80*/  FFMA R22, R28, R23.reuse, R22 ;  /* 0x000000171c167223 */ /* 0x080fe20000000016 */
[----:B------:R-:W-:-:S05]  /*2c90*/  FFMA R23, R26, R23, R29 ;  /* 0x000000171a177223 */ /* 0x000fca000000001d */
[----:B------:R-:W-:Y:S04]  /*2ca0*/  STL.128 [UR8+0x10], R20 ;  /* 0x00001014ff007987 */ /* 0x000fe80008100c08 */
[----:B------:R-:W2:Y:S04]  /*2cb0*/  LDS R20, [R25+0x1208] ;  /* 0x0012080019147984 */ /* 0x000ea80000000800 */
[----:B------:R-:W0:Y:S04]  /*2cc0*/  LDS R22, [R25+0x1214] ;  /* 0x0012140019167984 */ /* 0x000e280000000800 */
[----:B------:R-:W1:Y:S01]  /*2cd0*/  LDS R21, [R25+0x1220] ;  /* 0x0012200019157984 */ /* 0x000e620000000800 */
[-C--:B--2---:R-:W-:Y:S01]  /*2ce0*/  FFMA R23, R0, R20.reuse, R12 ;  /* 0x0000001400177223 */ /* 0x084fe2000000000c */
[-C--:B------:R-:W-:Y:S01]  /*2cf0*/  FFMA R13, R3, R20.reuse, R13 ;  /* 0x00000014030d7223 */ /* 0x080fe2000000000d */
[-C--:B------:R-:W-:Y:S01]  /*2d00*/  FFMA R29, R2, R20.reuse, R14 ;  /* 0x00000014021d7223 */ /* 0x080fe2000000000e */
[-C--:B---3--:R-:W-:Y:S01]  /*2d10*/  FFMA R8, R30, R20.reuse, R8 ;  /* 0x000000141e087223 */ /* 0x088fe20000000008 */
[-C--:B------:R-:W-:Y:S01]  /*2d20*/  FFMA R9, R27, R20.reuse, R9 ;  /* 0x000000141b097223 */ /* 0x080fe20000000009 */
[-C--:B------:R-:W-:Y:S01]  /*2d30*/  FFMA R10, R6, R20.reuse, R10 ;  /* 0x00000014060a7223 */ /* 0x080fe2000000000a */
[----:B------:R-:W-:Y:S01]  /*2d40*/  FFMA R11, R24, R20, R11 ;  /* 0x00000014180b7223 */ /* 0x000fe2000000000b */
[-C--:B0-----:R-:W-:Y:S01]  /*2d50*/  FFMA R8, R6, R22.reuse, R8 ;  /* 0x0000001606087223 */ /* 0x081fe20000000008 */
[-C--:B------:R-:W-:Y:S01]  /*2d60*/  FFMA R9, R24, R22.reuse, R9 ;  /* 0x0000001618097223 */ /* 0x080fe20000000009 */
[CC--:B------:R-:W-:Y:S01]  /*2d70*/  FFMA R10, R0.reuse, R22.reuse, R10 ;  /* 0x00000016000a7223 */ /* 0x0c0fe2000000000a */
[----:B------:R-:W-:Y:S01]  /*2d80*/  FFMA R11, R3, R22, R11 ;  /* 0x00000016030b7223 */ /* 0x000fe2000000000b */
[----:B------:R-:W-:Y:S01]  /*2d90*/  FFMA R20, R5, R20, R15 ;  /* 0x0000001405147223 */ /* 0x000fe2000000000f */
[-C--:B-1----:R-:W-:Y:S01]  /*2da0*/  FFMA R8, R0, R21.reuse, R8 ;  /* 0x0000001500087223 */ /* 0x082fe20000000008 */
[-C--:B------:R-:W-:Y:S01]  /*2db0*/  FFMA R9, R3, R21.reuse, R9 ;  /* 0x0000001503097223 */ /* 0x080fe20000000009 */
[CC--:B------:R-:W-:Y:S01]  /*2dc0*/  FFMA R10, R2.reuse, R21.reuse, R10 ;  /* 0x00000015020a7223 */ /* 0x0c0fe2000000000a */
[CC--:B------:R-:W-:Y:S01]  /*2dd0*/  FFMA R11, R5.reuse, R21.reuse, R11 ;  /* 0x00000015050b7223 */ /* 0x0c0fe2000000000b */
[-C--:B------:R-:W-:Y:S01]  /*2de0*/  FFMA R14, R5, R22.reuse, R13 ;  /* 0x00000016050e7223 */ /* 0x080fe2000000000d */
[-C--:B------:R-:W-:Y:S01]  /*2df0*/  FFMA R12, R2, R22.reuse, R23 ;  /* 0x00000016020c7223 */ /* 0x080fe20000000017 */
[CC--:B------:R-:W-:Y:S01]  /*2e00*/  FFMA R29, R4.reuse, R22.reuse, R29 ;  /* 0x00000016041d7223 */ /* 0x0c0fe2000000001d */
[C---:B------:R-:W-:Y:S01]  /*2e10*/  FFMA R13, R7.reuse, R22, R20 ;  /* 0x00000016070d7223 */ /* 0x040fe20000000014 */
[----:B------:R0:W-:Y:S04]  /*2e20*/  STL.128 [UR8+0x100], R8 ;  /* 0x00010008ff007987 */ /* 0x0001e80008100c08 */
[----:B------:R-:W4:Y:S04]  /*2e30*/  LDS R20, [R25+0x50] ;  /* 0x0000500019147984 */ /* 0x000f280000000800 */
[----:B------:R-:W-:Y:S01]  /*2e40*/  LDS R22, [R25+0x68] ;  /* 0x0000680019167984 */ /* 0x000fe20000000800 */
[-C--:B0-----:R-:W-:Y:S01]  /*2e50*/  FFMA R8, R4, R21.reuse, R12 ;  /* 0x0000001504087223 */ /* 0x081fe2000000000c */
[-C--:B------:R-:W-:Y:S01]  /*2e60*/  FFMA R9, R7, R21.reuse, R14 ;  /* 0x0000001507097223 */ /* 0x080fe2000000000e */
[-C--:B------:R-:W-:Y:S01]  /*2e70*/  FFMA R10, R28, R21.reuse, R29 ;  /* 0x000000151c0a7223 */ /* 0x080fe2000000001d */
[----:B------:R-:W-:-:S02]  /*2e80*/  FFMA R11, R26, R21, R13 ;  /* 0x000000151a0b7223 */ /* 0x000fc4000000000d */
[----:B------:R-:W0:Y:S04]  /*2e90*/  LDS R21, [R25+0x5c] ;  /* 0x00005c0019157984 */ /* 0x000e280000000800 */
[----:B------:R1:W-:Y:S04]  /*2ea0*/  STL.128 [UR8+0x110], R8 ;  /* 0x00011008ff007987 */ /* 0x0003e80008100c08 */
[----:B-1----:R-:W2:Y:S01]  /*2eb0*/  LDL.128 R8, [UR8+0x30] ;  /* 0x00003008ff087983 */ /* 0x002ea20008100c00 */
[-C--:B----4-:R-:W-:Y:S01]  /*2ec0*/  FFMA R16, R30, R20.reuse, R16 ;  /* 0x000000141e107223 */ /* 0x090fe20000000010 */
[-C--:B------:R-:W-:Y:S01]  /*2ed0*/  FFMA R15, R6, R20.reuse, R18 ;  /* 0x00000014060f7223 */ /* 0x080fe20000000012 */
[-C--:B------:R-:W-:Y:S01]  /*2ee0*/  FFMA R17, R27, R20.reuse, R17 ;  /* 0x000000141b117223 */ /* 0x080fe20000000011 */
[----:B------:R-:W-:Y:S01]  /*2ef0*/  FFMA R12, R24, R20, R19 ;  /* 0x00000014180c7223 */ /* 0x000fe20000000013 */
[-C--:B0-----:R-:W-:Y:S01]  /*2f00*/  FFMA R13, R6, R21.reuse, R16 ;  /* 0x00000015060d7223 */ /* 0x081fe20000000010 */
[-C--:B------:R-:W-:Y:S01]  /*2f10*/  FFMA R15, R0, R21.reuse, R15 ;  /* 0x00000015000f7223 */ /* 0x080fe2000000000f */
[-C--:B------:R-:W-:Y:S01]  /*2f20*/  FFMA R17, R24, R21.reuse, R17 ;  /* 0x0000001518117223 */ /* 0x080fe20000000011 */
[C---:B------:R-:W-:Y:S01]  /*2f30*/  FFMA R16, R3.reuse, R21, R12 ;  /* 0x0000001503107223 */ /* 0x040fe2000000000c */
[-C--:B------:R-:W-:Y:S01]  /*2f40*/  FFMA R12, R0, R22.reuse, R13 ;  /* 0x00000016000c7223 */ /* 0x080fe2000000000d */
[-C--:B------:R-:W-:Y:S01]  /*2f50*/  FFMA R14, R2, R22.reuse, R15 ;  /* 0x00000016020e7223 */ /* 0x080fe2000000000f */
[-C--:B------:R-:W-:Y:S01]  /*2f60*/  FFMA R13, R3, R22.reuse, R17 ;  /* 0x00000016030d7223 */ /* 0x080fe20000000011 */
[----:B------:R-:W-:-:S02]  /*2f70*/  FFMA R15, R5, R22, R16 ;  /* 0x00000016050f7223 */ /* 0x000fc40000000010 */
[----:B------:R-:W3:Y:S04]  /*2f80*/  LDL.128 R16, [UR8+0x120] ;  /* 0x00012008ff107983 */ /* 0x000ee80008100c00 */
[----:B------:R0:W-:Y:S04]  /*2f90*/  STL.128 [UR8+0x20], R12 ;  /* 0x0000200cff007987 */ /* 0x0001e80008100c08 */
[----:B0-----:R-:W4:Y:S01]  /*2fa0*/  LDL.128 R12, [UR8+0x130] ;  /* 0x00013008ff0c7983 */ /* 0x001f220008100c00 */
[----:B------:R-:W-:-:S04]  /*2fb0*/  UIADD3 UR5, UPT, UPT, UR5, 0x1, URZ ;  /* 0x0000000105057890 */ /* 0x000fc8000fffe0ff */
[----:B------:R-:W-:Y:S01]  /*2fc0*/  UISETP.NE.AND UP0, UPT, UR5, 0x4, UPT ;  /* 0x000000040500788c */ /* 0x000fe2000bf05270 */
[-C--:B--2---:R-:W-:Y:S01]  /*2fd0*/  FFMA R34, R0, R20.reuse, R8 ;  /* 0x0000001400227223 */ /* 0x084fe20000000008 */
[-C--:B------:R-:W-:Y:S01]  /*2fe0*/  FFMA R8, R3, R20.reuse, R9 ;  /* 0x0000001403087223 */ /* 0x080fe20000000009 */
[CC--:B------:R-:W-:Y:S01]  /*2ff0*/  FFMA R9, R2.reuse, R20.reuse, R10 ;  /* 0x0000001402097223 */ /* 0x0c0fe2000000000a */
[C---:B------:R-:W-:Y:S01]  /*3000*/  FFMA R20, R5.reuse, R20, R11 ;  /* 0x0000001405147223 */ /* 0x040fe2000000000b */
[-C--:B------:R-:W-:Y:S01]  /*3010*/  FFMA R11, R2, R21.reuse, R34 ;  /* 0x00000015020b7223 */ /* 0x080fe20000000022 */
[-C--:B------:R-:W-:Y:S01]  /*3020*/  FFMA R10, R5, R21.reuse, R8 ;  /* 0x00000015050a7223 */ /* 0x080fe20000000008 */
[CC--:B------:R-:W-:Y:S01]  /*3030*/  FFMA R23, R4.reuse, R21.reuse, R9 ;  /* 0x0000001504177223 */ /* 0x0c0fe20000000009 */
[----:B------:R-:W-:Y:S02]  /*3040*/  FFMA R21, R7, R21, R20 ;  /* 0x0000001507157223 */ /* 0x000fe40000000014 */
[----:B------:R-:W3:Y:S01]  /*3050*/  LDS R20, [R25+0x1250] ;  /* 0x0012500019147984 */ /* 0x000ee20000000800 */
[-C--:B------:R-:W-:Y:S01]  /*3060*/  FFMA R8, R4, R22.reuse, R11 ;  /* 0x0000001604087223 */ /* 0x080fe2000000000b */
[----:B------:R-:W-:-:S02]  /*3070*/  FFMA R11, R26, R22, R21 ;  /* 0x000000161a0b7223 */ /* 0x000fc40000000015 */
[----:B------:R-:W0:Y:S04]  /*3080*/  LDS R21, [R25+0x125c] ;  /* 0x00125c0019157984 */ /* 0x000e280000000800 */
[----:B------:R-:W1:Y:S01]  /*3090*/  LDS R25, [R25+0x1268] ;  /* 0x0012680019197984 */ /* 0x000e620000000800 */
[-C--:B------:R-:W-:Y:S01]  /*30a0*/  FFMA R9, R7, R22.reuse, R10 ;  /* 0x0000001607097223 */ /* 0x080fe2000000000a */
[----:B------:R-:W-:-:S05]  /*30b0*/  FFMA R10, R28, R22, R23 ;  /* 0x000000161c0a7223 */ /* 0x000fca0000000017 */
[----:B------:R2:W-:Y:S01]  /*30c0*/  STL.128 [UR8+0x30], R8 ;  /* 0x00003008ff007987 */ /* 0x0005e20008100c08 */
[-C--:B---3--:R-:W-:Y:S01]  /*30d0*/  FFMA R16, R30, R20.reuse, R16 ;  /* 0x000000141e107223 */ /* 0x088fe20000000010 */
[-C--:B------:R-:W-:Y:S01]  /*30e0*/  FFMA R17, R27, R20.reuse, R17 ;  /* 0x000000141b117223 */ /* 0x080fe20000000011 */
[-C--:B------:R-:W-:Y:S01]  /*30f0*/  FFMA R18, R6, R20.reuse, R18 ;  /* 0x0000001406127223 */ /* 0x080fe20000000012 */
[-C--:B------:R-:W-:Y:S01]  /*3100*/  FFMA R19, R24, R20.reuse, R19 ;  /* 0x0000001418137223 */ /* 0x080fe20000000013 */
[-C--:B----4-:R-:W-:Y:S01]  /*3110*/  FFMA R12, R0, R20.reuse, R12 ;  /* 0x00000014000c7223 */ /* 0x090fe2000000000c */
        /* <DEDUP_REMOVED lines=10> */
[----:B------:R-:W-:Y:S01]  /*31c0*/  FFMA R21, R7, R21, R15 ;  /* 0x0000001507157223 */ /* 0x000fe2000000000f */
[-C--:B-1----:R-:W-:Y:S01]  /*31d0*/  FFMA R13, R3, R25.reuse, R16 ;  /* 0x00000019030d7223 */ /* 0x082fe20000000010 */
[-C--:B------:R-:W-:Y:S01]  /*31e0*/  FFMA R15, R5, R25.reuse, R19 ;  /* 0x00000019050f7223 */ /* 0x080fe20000000013 */
[-C--:B------:R-:W-:Y:S01]  /*31f0*/  FFMA R12, R0, R25.reuse, R23 ;  /* 0x00000019000c7223 */ /* 0x080fe20000000017 */
[-C--:B------:R-:W-:Y:S01]  /*3200*/  FFMA R14, R2, R25.reuse, R20 ;  /* 0x00000019020e7223 */ /* 0x080fe20000000014 */
[-C--:B------:R-:W-:Y:S01]  /*3210*/  FFMA R16, R4, R25.reuse, R22 ;  /* 0x0000001904107223 */ /* 0x080fe20000000016 */
[-C--:B------:R-:W-:Y:S01]  /*3220*/  FFMA R17, R7, R25.reuse, R17 ;  /* 0x0000001907117223 */ /* 0x080fe20000000011 */
[-C--:B------:R-:W-:Y:S01]  /*3230*/  FFMA R18, R28, R25.reuse, R18 ;  /* 0x000000191c127223 */ /* 0x080fe20000000012 */
[----:B------:R-:W-:Y:S01]  /*3240*/  FFMA R19, R26, R25, R21 ;  /* 0x000000191a137223 */ /* 0x000fe20000000015 */
[----:B------:R2:W-:Y:S04]  /*3250*/  STL.128 [UR8+0x120], R12 ;  /* 0x0001200cff007987 */ /* 0x0005e80008100c08 */
[----:B------:R2:W-:Y:S01]  /*3260*/  STL.128 [UR8+0x130], R16 ;  /* 0x00013010ff007987 */ /* 0x0005e20008100c08 */
[----:B------:R-:W-:Y:S05]  /*3270*/  BRA.U UP0, `(.L_x_6) ;  /* 0xfffffff500f07547 */ /* 0x000fea000b83ffff */
[----:B------:R-:W-:Y:S01]  /*3280*/  HFMA2 R0, -RZ, RZ, 0, 5.9604644775390625e-08 ;  /* 0x00000001ff007431 */ /* 0x000fe200000001ff */
[----:B------:R-:W-:Y:S01]  /*3290*/  UPLOP3.LUT UP0, UPT, UPT, UPT, UPT, 0x40, 0x4 ;  /* 0x000000000004789c */ /* 0x000fe20003f0e870 */
[----:B------:R-:W-:Y:S10]  /*32a0*/  BRA.U UP1, `(.L_x_7) ;  /* 0xffffffe501407547 */ /* 0x000ff4000b83ffff */
[----:B------:R-:W-:-:S04]  /*32b0*/  UIADD3 UR4, UPT, UPT, UR4, 0x1, URZ ;  /* 0x0000000104047890 */ /* 0x000fc8000fffe0ff */
[----:B------:R-:W-:-:S09]  /*32c0*/  UISETP.NE.AND UP0, UPT, UR4, 0x20, UPT ;  /* 0x000000200400788c */ /* 0x000fd2000bf05270 */
[----:B------:R-:W-:Y:S05]  /*32d0*/  BRA.U UP0, `(.L_x_8) ;  /* 0xffffffd500547547 */ /* 0x000fea000b83ffff */
[----:B--2---:R-:W2:Y:S01]  /*32e0*/  LDL.128 R16, [R1+0x1f0] ;  /* 0x0001f00001107983 */ /* 0x004ea20000100c00 */
[----:B------:R-:W0:Y:S03]  /*32f0*/  LDC.64 R2, c[0x0][0x390] ;  /* 0x0000e400ff027b82 */ /* 0x000e260000000a00 */
[----:B------:R-:W3:Y:S01]  /*3300*/  LDL.128 R24, [R1+0x120] ;  /* 0x0001200001187983 */ /* 0x000ee20000100c00 */
[----:B------:R-:W1:Y:S01]  /*3310*/  S2R R31, SR_TID.X ;  /* 0x00000000001f7919 */ /* 0x000e620000002100 */
[----:B------:R-:W-:Y:S02]  /*3320*/  MOV R21, 0x18800 ;  /* 0x0001880000157802 */ /* 0x000fe40000000f00 */
[----:B------:R-:W4:Y:S04]  /*3330*/  LDL.128 R12, [R1] ;  /* 0x00000000010c7983 */ /* 0x000f280000100c00 */
[----:B------:R-:W5:Y:S04]  /*3340*/  LDL.128 R4, [R1+0x100] ;  /* 0x0001000001047983 */ /* 0x000f680000100c00 */
[----:B------:R-:W5:Y:S01]  /*3350*/  LDL.128 R8, [R1+0x10] ;  /* 0x0000100001087983 */ /* 0x000f620000100c00 */
[----:B-1----:R-:W-:-:S05]  /*3360*/  SHF.R.U32.HI R31, RZ, 0x5, R31 ;  /* 0x00000005ff1f7819 */ /* 0x002fca000001161f */
[----:B------:R-:W-:Y:S02]  /*3370*/  IMAD R21, R31, R21, UR7 ;  /* 0x000000071f157e24 */ /* 0x000fe4000f8e0215 */
[----:B------:R-:W4:Y:S03]  /*3380*/  LDL.128 R28, [R1+0x110] ;  /* 0x00011000011c7983 */ /* 0x000f260000100c00 */
[----:B------:R-:W-:Y:S02]  /*3390*/  IADD3 R36, PT, PT, R36, UR6, R21 ;  /* 0x0000000624247c10 */ /* 0x000fe4000fffe015 */
[----:B------:R-:W5:Y:S03]  /*33a0*/  LDL.128 R20, [R1+0x20] ;  /* 0x0000200001147983 */ /* 0x000f660000100c00 */
[----:B------:R-:W-:-:S04]  /*33b0*/  IMAD R37, R37, 0x1c0, R36 ;  /* 0x000001c025257824 */ /* 0x000fc800078e0224 */
[----:B0-----:R-:W-:Y:S01]  /*33c0*/  IMAD.WIDE.U32 R2, R37, 0x4, R2 ;  /* 0x0000000425027825 */ /* 0x001fe200078e0002 */
[----:B--2---:R0:W-:Y:S04]  /*33d0*/  STL.128 [R1+0x220], R16 ;  /* 0x0002201001007387 */ /* 0x0041e80000100c00 */
[----:B---3--:R-:W-:Y:S04]  /*33e0*/  STG.E desc[UR12][R2.64+0x31c400], R24 ;  /* 0x31c4001802007986 */ /* 0x008fe8000c10190c */
[----:B------:R-:W-:Y:S04]  /*33f0*/  STG.E desc[UR12][R2.64+0x31c404], R25 ;  /* 0x31c4041902007986 */ /* 0x000fe8000c10190c */
[----:B0-----:R-:W2:Y:S04]  /*3400*/  LDL.128 R16, [R1+0x30] ;  /* 0x0000300001107983 */ /* 0x001ea80000100c00 */
[----:B------:R-:W-:Y:S04]  /*3410*/  STG.E desc[UR12][R2.64+0x31c5c0], R26 ;  /* 0x31c5c01a02007986 */ /* 0x000fe8000c10190c */
[----:B------:R0:W-:Y:S04]  /*3420*/  STG.E desc[UR12][R2.64+0x31c5c4], R27 ;  /* 0x31c5c41b02007986 */ /* 0x0001e8000c10190c */
[----:B0-----:R-:W3:Y:S01]  /*3430*/  LDL.128 R24, [R1+0x70] ;  /* 0x0000700001187983 */ /* 0x001ee20000100c00 */
[----:B--2---:R-:W-:-:S02]  /*3440*/  MOV R37, R17 ;  /* 0x0000001100257202 */ /* 0x004fc40000000f00 */
[----:B------:R-:W-:Y:S02]  /*3450*/  MOV R36, R18 ;  /* 0x0000001200247202 */ /* 0x000fe40000000f00 */
[----:B------:R-:W-:Y:S01]  /*3460*/  MOV R0, R19 ;  /* 0x0000001300007202 */ /* 0x000fe20000000f00 */
[----:B------:R3:W-:Y:S04]  /*3470*/  STG.E desc[UR12][R2.64+0xc784], R37 ;  /* 0x00c7842502007986 */ /* 0x0007e8000c10190c */
[----:B------:R0:W-:Y:S04]  /*3480*/  STG.E desc[UR12][R2.64+0xc940], R36 ;  /* 0x00c9402402007986 */ /* 0x0001e8000c10190c */
[----:B------:R1:W-:Y:S01]  /*3490*/  STG.E desc[UR12][R2.64+0xc944], R0 ;  /* 0x00c9440002007986 */ /* 0x0003e2000c10190c */
[----:B---3--:R-:W-:-:S03]  /*34a0*/  MOV R37, R25 ;  /* 0x0000001900257202 */ /* 0x008fc60000000f00 */
[----:B------:R2:W-:Y:S01]  /*34b0*/  STL [R1+0x204], R24 ;  /* 0x0002041801007387 */ /* 0x0005e20000100800 */
[----:B0-----:R-:W-:Y:S02]  /*34c0*/  MOV R36, R26 ;  /* 0x0000001a00247202 */ /* 0x001fe40000000f00 */
[----:B-1----:R-:W-:Y:S02]  /*34d0*/  MOV R0, R27 ;  /* 0x0000001b00007202 */ /* 0x002fe40000000f00 */
[----:B--2---:R-:W2:Y:S01]  /*34e0*/  LDL.128 R24, [R1+0x170] ;  /* 0x0001700001187983 */ /* 0x004ea20000100c00 */
[----:B------:R-:W-:-:S03]  /*34f0*/  MOV R32, R16 ;  /* 0x0000001000207202 */ /* 0x000fc60000000f00 */
[----:B-----5:R-:W-:Y:S04]  /*3500*/  STG.E desc[UR12][R2.64+0xc400], R20 ;  /* 0x00c4001402007986 */ /* 0x020fe8000c10190c */
[----:B------:R-:W-:Y:S04]  /*3510*/  STG.E desc[UR12][R2.64+0xc404], R21 ;  /* 0x00c4041502007986 */ /* 0x000fe8000c10190c */
[----:B------:R-:W-:Y:S04]  /*3520*/  STG.E desc[UR12][R2.64+0xc5c0], R22 ;  /* 0x00c5c01602007986 */ /* 0x000fe8000c10190c */
[----:B--2---:R0:W-:Y:S04]  /*3530*/  STL.128 [R1+0x210], R24 ;  /* 0x0002101801007387 */ /* 0x0041e80000100c00 */
[----:B------:R-:W-:Y:S04]  /*3540*/  STG.E desc[UR12][R2.64+0xc5c4], R23 ;  /* 0x00c5c41702007986 */ /* 0x000fe8000c10190c */
[----:B------:R-:W2:Y:S04]  /*3550*/  LDL.LU.128 R16, [R1+0x220] ;  /* 0x0002200001107983 */ /* 0x000ea80000300c00 */
[----:B0-----:R-:W3:Y:S01]  /*3560*/  LDL.LU R27, [R1+0x204] ;  /* 0x00020400011b7983 */ /* 0x001ee20000300800 */
[----:B------:R-:W-:-:S03]  /*3570*/  MOV R20, R32 ;  /* 0x0000002000147202 */ /* 0x000fc60000000f00 */
[----:B------:R-:W5:Y:S04]  /*3580*/  LDL.128 R32, [R1+0x150] ;  /* 0x0001500001207983 */ /* 0x000f680000100c00 */
[----:B------:R0:W-:Y:S04]  /*3590*/  STG.E desc[UR12][R2.64+0xc780], R20 ;  /* 0x00c7801402007986 */ /* 0x0001e8000c10190c */
[----:B0-----:R-:W2:Y:S04]  /*35a0*/  LDL.128 R20, [R1+0x160] ;  /* 0x0001600001147983 */ /* 0x001ea80000100c00 */
[----:B---3--:R0:W-:Y:S04]  /*35b0*/  STG.E desc[UR12][R2.64+0x24f80], R27 ;  /* 0x024f801b02007986 */ /* 0x0081e8000c10190c */
[----:B0-----:R-:W3:Y:S04]  /*35c0*/  LDL.128 R24, [R1+0x1a0] ;  /* 0x0001a00001187983 */ /* 0x001ee80000100c00 */
[----:B----4-:R5:W-:Y:S04]  /*35d0*/  STG.E desc[UR12][R2.64+0x310380], R28 ;  /* 0x3103801c02007986 */ /* 0x010be8000c10190c */
[----:B------:R0:W-:Y:S04]  /*35e0*/  STG.E desc[UR12][R2.64+0x310384], R29 ;  /* 0x3103841d02007986 */ /* 0x0001e8000c10190c */
[----:B------:R1:W-:Y:S04]  /*35f0*/  STG.E desc[UR12][R2.64+0x310540], R30 ;  /* 0x3105401e02007986 */ /* 0x0003e8000c10190c */
[----:B------:R4:W-:Y:S01]  /*3600*/  STG.E desc[UR12][R2.64+0x310544], R31 ;  /* 0x3105441f02007986 */ /* 0x0009e2000c10190c */
[----:B-----5:R-:W-:-:S02]  /*3610*/  MOV R28, R32 ;  /* 0x00000020001c7202 */ /* 0x020fc40000000f00 */
[----:B0-----:R-:W-:Y:S01]  /*3620*/  MOV R29, R33 ;  /* 0x00000021001d7202 */ /* 0x001fe20000000f00 */
[----:B--2---:R-:W-:Y:S01]  /*3630*/  STG.E desc[UR12][R2.64+0x334c00], R20 ;  /* 0x334c001402007986 */ /* 0x004fe2000c10190c */
[----:B-1----:R-:W-:-:S03]  /*3640*/  MOV R30, R34 ;  /* 0x00000022001e7202 */ /* 0x002fc60000000f00 */
[----:B------:R-:W-:Y:S01]  /*3650*/  STG.E desc[UR12][R2.64+0x334c04], R21 ;  /* 0x334c041502007986 */ /* 0x000fe2000c10190c */
[----:B----4-:R-:W-:-:S03]  /*3660*/  MOV R31, R35 ;  /* 0x00000023001f7202 */ /* 0x010fc60000000f00 */
[----:B------:R-:W-:Y:S04]  /*3670*/  STG.E desc[UR12][R2.64+0x334dc0], R22 ;  /* 0x334dc01602007986 */ /* 0x000fe8000c10190c */
[----:B------:R-:W-:Y:S04]  /*3680*/  STG.E desc[UR12][R2.64+0x334dc4], R23 ;  /* 0x334dc41702007986 */ /* 0x000fe8000c10190c */
[----:B------:R-:W-:Y:S04]  /*3690*/  STG.E desc[UR12][R2.64], R12 ;  /* 0x0000000c02007986 */ /* 0x000fe8000c10190c */
[----:B------:R-:W-:Y:S04]  /*36a0*/  STG.E desc[UR12][R2.64+0x4], R13 ;  /* 0x0000040d02007986 */ /* 0x000fe8000c10190c */
[----:B------:R-:W-:Y:S04]  /*36b0*/  STG.E desc[UR12][R2.64+0x1c0], R14 ;  /* 0x0001c00e02007986 */ /* 0x000fe8000c10190c */
[----:B------:R0:W-:Y:S04]  /*36c0*/  STG.E desc[UR12][R2.64+0x1c4], R15 ;  /* 0x0001c40f02007986 */ /* 0x0001e8000c10190c */
[----:B------:R-:W2:Y:S04]  /*36d0*/  LDL.128 R32, [R1+0x60] ;  /* 0x0000600001207983 */ /* 0x000ea80000100c00 */
[----:B0-----:R-:W4:Y:S04]  /*36e0*/  LDL.128 R12, [R1+0x130] ;  /* 0x00013000010c7983 */ /* 0x001f280000100c00 */
[----:B------:R-:W-:Y:S04]  /*36f0*/  STG.E desc[UR12][R2.64+0x365f80], R16 ;  /* 0x365f801002007986 */ /* 0x000fe8000c10190c */
[----:B------:R-:W-:Y:S04]  /*3700*/  STG.E desc[UR12][R2.64+0x365f84], R17 ;  /* 0x365f841102007986 */ /* 0x000fe8000c10190c */
[----:B------:R-:W-:Y:S04]  /*3710*/  STG.E desc[UR12][R2.64+0x366140], R18 ;  /* 0x3661401202007986 */ /* 0x000fe8000c10190c */
[----:B------:R0:W-:Y:S04]  /*3720*/  STG.E desc[UR12][R2.64+0x366144], R19 ;  /* 0x3661441302007986 */ /* 0x0001e8000c10190c */
        /* <DEDUP_REMOVED lines=8> */
[----:B0-----:R-:W4:Y:S04]  /*37b0*/  LDL.128 R16, [R1+0x40] ;  /* 0x0000400001107983 */ /* 0x001f280000100c00 */
[----:B-1----:R-:W4:Y:S04]  /*37c0*/  LDL.128 R4, [R1+0x140] ;  /* 0x0001400001047983 */ /* 0x002f280000100c00 */
[----:B-----5:R-:W5:Y:S01]  /*37d0*/  LDL.128 R8, [R1+0x50] ;  /* 0x0000500001087983 */ /* 0x020f620000100c00 */
[----:B---3--:R-:W-:-:S02]  /*37e0*/  MOV R23, R27 ;  /* 0x0000001b00177202 */ /* 0x008fc40000000f00 */
[----:B------:R-:W-:Y:S02]  /*37f0*/  MOV R22, R24 ;  /* 0x0000001800167202 */ /* 0x000fe40000000f00 */
[----:B------:R-:W-:Y:S02]  /*3800*/  MOV R21, R25 ;  /* 0x0000001900157202 */ /* 0x000fe40000000f00 */
[----:B------:R-:W-:Y:S02]  /*3810*/  MOV R20, R26 ;  /* 0x0000001a00147202 */ /* 0x000fe40000000f00 */
[----:B------:R-:W3:Y:S04]  /*3820*/  LDL.128 R24, [R1+0xb0] ;  /* 0x0000b00001187983 */ /* 0x000ee80000100c00 */
[----:B------:R-:W-:Y:S04]  /*3830*/  STG.E desc[UR12][R2.64+0x24f84], R37 ;  /* 0x024f842502007986 */ /* 0x000fe8000c10190c */
[----:B------:R-:W-:Y:S04]  /*3840*/  STG.E desc[UR12][R2.64+0x25140], R36 ;  /* 0x0251402402007986 */ /* 0x000fe8000c10190c */
[----:B------:R-:W-:Y:S04]  /*3850*/  STG.E desc[UR12][R2.64+0x25144], R0 ;  /* 0x0251440002007986 */ /* 0x000fe8000c10190c */
[----:B--2---:R-:W-:Y:S04]  /*3860*/  STG.E desc[UR12][R2.64+0x24c00], R32 ;  /* 0x024c002002007986 */ /* 0x004fe8000c10190c */
[----:B----4-:R0:W-:Y:S04]  /*3870*/  STG.E desc[UR12][R2.64+0x31c780], R12 ;  /* 0x31c7800c02007986 */ /* 0x0101e8000c10190c */
[----:B------:R1:W-:Y:S04]  /*3880*/  STG.E desc[UR12][R2.64+0x31c784], R13 ;  /* 0x31c7840d02007986 */ /* 0x0003e8000c10190c */
[----:B------:R2:W-:Y:S04]  /*3890*/  STG.E desc[UR12][R2.64+0x31c940], R14 ;  /* 0x31c9400e02007986 */ /* 0x0005e8000c10190c */
[----:B------:R4:W-:Y:S01]  /*38a0*/  STG.E desc[UR12][R2.64+0x31c944], R15 ;  /* 0x31c9440f02007986 */ /* 0x0009e2000c10190c */
[----:B0-----:R-:W-:-:S02]  /*38b0*/  MOV R12, R31 ;  /* 0x0000001f000c7202 */ /* 0x001fc40000000f00 */
[----:B-1----:R-:W-:Y:S02]  /*38c0*/  MOV R13, R30 ;  /* 0x0000001e000d7202 */ /* 0x002fe40000000f00 */
[----:B--2---:R-:W-:Y:S02]  /*38d0*/  MOV R14, R29 ;  /* 0x0000001d000e7202 */ /* 0x004fe40000000f00 */
[----:B----4-:R-:W-:-:S03]  /*38e0*/  MOV R15, R28 ;  /* 0x0000001c000f7202 */ /* 0x010fc60000000f00 */
        /* <DEDUP_REMOVED lines=9> */
[----:B------:R-:W-:Y:S04]  /*3980*/  STG.E desc[UR12][R2.64+0x189c4], R19 ;  /* 0x0189c41302007986 */ /* 0x000fe8000c10190c */
[----:B------:R-:W-:Y:S04]  /*3990*/  STG.E desc[UR12][R2.64+0x328800], R4 ;  /* 0x3288000402007986 */ /* 0x000fe8000c10190c */
[----:B------:R-:W-:Y:S04]  /*39a0*/  STG.E desc[UR12][R2.64+0x328804], R5 ;  /* 0x3288040502007986 */ /* 0x000fe8000c10190c */
[----:B------:R-:W-:Y:S04]  /*39b0*/  STG.E desc[UR12][R2.64+0x3289c0], R6 ;  /* 0x3289c00602007986 */ /* 0x000fe8000c10190c */
[----:B------:R0:W-:Y:S04]  /*39c0*/  STG.E desc[UR12][R2.64+0x3289c4], R7 ;  /* 0x3289c40702007986 */ /* 0x0001e8000c10190c */
[----:B-----5:R-:W-:Y:S04]  /*39d0*/  STG.E desc[UR12][R2.64+0x18b80], R8 ;  /* 0x018b800802007986 */ /* 0x020fe8000c10190c */
[----:B------:R-:W-:Y:S04]  /*39e0*/  STG.E desc[UR12][R2.64+0x18b84], R9 ;  /* 0x018b840902007986 */ /* 0x000fe8000c10190c */
[----:B------:R-:W-:Y:S04]  /*39f0*/  STG.E desc[UR12][R2.64+0x18d40], R10 ;  /* 0x018d400a02007986 */ /* 0x000fe8000c10190c */
[----:B------:R1:W-:Y:S04]  /*3a00*/  STG.E desc[UR12][R2.64+0x18d44], R11 ;  /* 0x018d440b02007986 */ /* 0x0003e8000c10190c */
[----:B0-----:R-:W5:Y:S04]  /*3a10*/  LDL.128 R4, [R1+0x180] ;  /* 0x0001800001047983 */ /* 0x001f680000100c00 */
[----:B------:R-:W5:Y:S04]  /*3a20*/  LDL.128 R16, [R1+0xa0] ;  /* 0x0000a00001107983 */ /* 0x000f680000100c00 */
[----:B-1----:R-:W5:Y:S01]  /*3a30*/  LDL.128 R8, [R1+0x90] ;  /* 0x0000900001087983 */ /* 0x002f620000100c00 */
[----:B---3--:R-:W-:-:S02]  /*3a40*/  MOV R32, R24 ;  /* 0x0000001800207202 */ /* 0x008fc40000000f00 */
[----:B------:R-:W-:Y:S02]  /*3a50*/  MOV R37, R25 ;  /* 0x0000001900257202 */ /* 0x000fe40000000f00 */
[----:B------:R-:W-:Y:S02]  /*3a60*/  MOV R36, R26 ;  /* 0x0000001a00247202 */ /* 0x000fe40000000f00 */
[----:B------:R-:W-:Y:S02]  /*3a70*/  MOV R0, R27 ;  /* 0x0000001b00007202 */ /* 0x000fe40000000f00 */
[----:B------:R-:W3:Y:S04]  /*3a80*/  LDL.LU.128 R24, [R1+0x210] ;  /* 0x0002100001187983 */ /* 0x000ee80000300c00 */
[----:B------:R-:W-:Y:S04]  /*3a90*/  STG.E desc[UR12][R2.64+0x24c04], R33 ;  /* 0x024c042102007986 */ /* 0x000fe8000c10190c */
[----:B------:R-:W-:Y:S04]  /*3aa0*/  STG.E desc[UR12][R2.64+0x24dc0], R34 ;  /* 0x024dc02202007986 */ /* 0x000fe8000c10190c */
[----:B------:R-:W-:Y:S04]  /*3ab0*/  STG.E desc[UR12][R2.64+0x24dc4], R35 ;  /* 0x024dc42302007986 */ /* 0x000fe8000c10190c */
[----:B------:R-:W-:Y:S04]  /*3ac0*/  STG.E desc[UR12][R2.64+0x34d400], R22 ;  /* 0x34d4001602007986 */ /* 0x000fe8000c10190c */
[----:B------:R-:W-:Y:S04]  /*3ad0*/  STG.E desc[UR12][R2.64+0x34d404], R21 ;  /* 0x34d4041502007986 */ /* 0x000fe8000c10190c */
[----:B------:R-:W-:Y:S04]  /*3ae0*/  STG.E desc[UR12][R2.64+0x34d5c0], R20 ;  /* 0x34d5c01402007986 */ /* 0x000fe8000c10190c */
[----:B--2---:R-:W-:Y:S04]  /*3af0*/  STG.E desc[UR12][R2.64+0x31000], R28 ;  /* 0x0310001c02007986 */ /* 0x004fe8000c10190c */
[----:B------:R-:W-:Y:S04]  /*3b00*/  STG.E desc[UR12][R2.64+0x31004], R29 ;  /* 0x0310041d02007986 */ /* 0x000fe8000c10190c */
[----:B------:R-:W-:Y:S04]  /*3b10*/  STG.E desc[UR12][R2.64+0x311c0], R30 ;  /* 0x0311c01e02007986 */ /* 0x000fe8000c10190c */
[----:B------:R0:W-:Y:S04]  /*3b20*/  STG.E desc[UR12][R2.64+0x311c4], R31 ;  /* 0x0311c41f02007986 */ /* 0x0001e8000c10190c */
[----:B----4-:R-:W-:Y:S04]  /*3b30*/  STG.E desc[UR12][R2.64+0x341380], R12 ;  /* 0x3413800c02007986 */ /* 0x010fe8000c10190c */
[----:B------:R-:W-:Y:S04]  /*3b40*/  STG.E desc[UR12][R2.64+0x341384], R13 ;  /* 0x3413840d02007986 */ /* 0x000fe8000c10190c */
[----:B------:R-:W-:Y:S04]  /*3b50*/  STG.E desc[UR12][R2.64+0x341540], R14 ;  /* 0x3415400e02007986 */ /* 0x000fe8000c10190c */
[----:B------:R1:W-:Y:S04]  /*3b60*/  STG.E desc[UR12][R2.64+0x341544], R15 ;  /* 0x3415440f02007986 */ /* 0x0003e8000c10190c */
[----:B0-----:R-:W2:Y:S04]  /*3b70*/  LDL.128 R28, [R1+0xf0] ;  /* 0x0000f000011c7983 */ /* 0x001ea80000100c00 */
[----:B-1----:R-:W4:Y:S04]  /*3b80*/  LDL.128 R12, [R1+0xd0] ;  /* 0x0000d000010c7983 */ /* 0x002f280000100c00 */
[----:B-----5:R-:W-:Y:S04]  /*3b90*/  STG.E desc[UR12][R2.64+0x341000], R4 ;  /* 0x3410000402007986 */ /* 0x020fe8000c10190c */
        /* <DEDUP_REMOVED lines=13> */
[----:B-----5:R-:W5:Y:S04]  /*3c70*/  LDL.128 R16, [R1+0x1d0] ;  /* 0x0001d00001107983 */ /* 0x020f680000100c00 */
[----:B---3--:R0:W-:Y:S04]  /*3c80*/  STG.E desc[UR12][R2.64+0x334f80], R24 ;  /* 0x334f801802007986 */ /* 0x0081e8000c10190c */
[----:B------:R1:W-:Y:S01]  /*3c90*/  STG.E desc[UR12][R2.64+0x334f84], R25 ;  /* 0x334f841902007986 */ /* 0x0003e2000c10190c */
[----:B0-----:R-:W-:-:S03]  /*3ca0*/  MOV R24, R32 ;  /* 0x0000002000187202 */ /* 0x001fc60000000f00 */
[----:B------:R-:W-:Y:S01]  /*3cb0*/  STG.E desc[UR12][R2.64+0x335140], R26 ;  /* 0x3351401a02007986 */ /* 0x000fe2000c10190c */
[----:B-1----:R-:W-:-:S03]  /*3cc0*/  MOV R25, R23 ;  /* 0x0000001700197202 */ /* 0x002fc60000000f00 */
[----:B------:R-:W-:Y:S04]  /*3cd0*/  STG.E desc[UR12][R2.64+0x335144], R27 ;  /* 0x3351441b02007986 */ /* 0x000fe8000c10190c */
[----:B------:R-:W-:Y:S04]  /*3ce0*/  STG.E desc[UR12][R2.64+0x34d5c4], R25 ;  /* 0x34d5c41902007986 */ /* 0x000fe8000c10190c */
[----:B------:R0:W-:Y:S04]  /*3cf0*/  STG.E desc[UR12][R2.64+0x3d780], R24 ;  /* 0x03d7801802007986 */ /* 0x0001e8000c10190c */
[----:B------:R-:W3:Y:S04]  /*3d00*/  LDL.128 R32, [R1+0x1b0] ;  /* 0x0001b00001207983 */ /* 0x000ee80000100c00 */
[----:B------:R-:W3:Y:S04]  /*3d10*/  LDL.128 R20, [R1+0xe0] ;  /* 0x0000e00001147983 */ /* 0x000ee80000100c00 */
[----:B0-----:R-:W3:Y:S04]  /*3d20*/  LDL.128 R24, [R1+0x1e0] ;  /* 0x0001e00001187983 */ /* 0x001ee80000100c00 */
[----:B------:R-:W-:Y:S04]  /*3d30*/  STG.E desc[UR12][R2.64+0x3d784], R37 ;  /* 0x03d7842502007986 */ /* 0x000fe8000c10190c */
[----:B------:R-:W-:Y:S04]  /*3d40*/  STG.E desc[UR12][R2.64+0x3d940], R36 ;  /* 0x03d9402402007986 */ /* 0x000fe8000c10190c */
[----:B------:R-:W-:Y:S04]  /*3d50*/  STG.E desc[UR12][R2.64+0x3d944], R0 ;  /* 0x03d9440002007986 */ /* 0x000fe8000c10190c */
[----:B--2---:R-:W-:Y:S04]  /*3d60*/  STG.E desc[UR12][R2.64+0x55f80], R28 ;  /* 0x055f801c02007986 */ /* 0x004fe8000c10190c */
[----:B------:R-:W-:Y:S04]  /*3d70*/  STG.E desc[UR12][R2.64+0x55f84], R29 ;  /* 0x055f841d02007986 */ /* 0x000fe8000c10190c */
[----:B----4-:R-:W-:Y:S04]  /*3d80*/  STG.E desc[UR12][R2.64+0x49b80], R12 ;  /* 0x049b800c02007986 */ /* 0x010fe8000c10190c */
[----:B------:R-:W-:Y:S04]  /*3d90*/  STG.E desc[UR12][R2.64+0x49b84], R13 ;  /* 0x049b840d02007986 */ /* 0x000fe8000c10190c */
        /* <DEDUP_REMOVED lines=12> */
[----:B-----5:R-:W-:Y:S04]  /*3e60*/  STG.E desc[UR12][R2.64+0x359b80], R16 ;  /* 0x359b801002007986 */ /* 0x020fe8000c10190c */
[----:B------:R-:W-:Y:S04]  /*3e70*/  STG.E desc[UR12][R2.64+0x359b84], R17 ;  /* 0x359b841102007986 */ /* 0x000fe8000c10190c */
[----:B------:R-:W-:Y:S04]  /*3e80*/  STG.E desc[UR12][R2.64+0x359d40], R18 ;  /* 0x359d401202007986 */ /* 0x000fe8000c10190c */
[----:B------:R-:W-:Y:S04]  /*3e90*/  STG.E desc[UR12][R2.64+0x359d44], R19 ;  /* 0x359d441302007986 */ /* 0x000fe8000c10190c */
[----:B---3--:R-:W-:Y:S04]  /*3ea0*/  STG.E desc[UR12][R2.64+0x34d780], R32 ;  /* 0x34d7802002007986 */ /* 0x008fe8000c10190c */
        /* <DEDUP_REMOVED lines=10> */
[----:B------:R-:W-:Y:S01]  /*3f50*/  STG.E desc[UR12][R2.64+0x365dc4], R27 ;  /* 0x365dc41b02007986 */ /* 0x000fe2000c10190c */
[----:B------:R-:W-:Y:S05]  /*3f60*/  EXIT ;  /* 0x000000000000794d */ /* 0x000fea0003800000 */
.L_x_9:
[----:B------:R-:W-:-:S00]  /*3f70*/  BRA `(.L_x_9) ;  /* 0xfffffffc00fc7947 */ /* 0x000fc0000383ffff */
[----:B------:R-:W-:-:S00]  /*3f80*/  NOP ;  /* 0x0000000000007918 */ /* 0x000fc00000000000 */
[----:B------:R-:W-:-:S00]  /*3f90*/  NOP ;  /* 0x0000000000007918 */ /* 0x000fc00000000000 */
[----:B------:R-:W-:-:S00]  /*3fa0*/  NOP ;  /* 0x0000000000007918 */ /* 0x000fc00000000000 */
[----:B------:R-:W-:-:S00]  /*3fb0*/  NOP ;  /* 0x0000000000007918 */ /* 0x000fc00000000000 */
[----:B------:R-:W-:-:S00]  /*3fc0*/  NOP ;  /* 0x0000000000007918 */ /* 0x000fc00000000000 */
[----:B------:R-:W-:-:S00]  /*3fd0*/  NOP ;  /* 0x0000000000007918 */ /* 0x000fc00000000000 */
[----:B------:R-:W-:-:S00]  /*3fe0*/  NOP ;  /* 0x0000000000007918 */ /* 0x000fc00000000000 */
[----:B------:R-:W-:-:S00]  /*3ff0*/  NOP ;  /* 0x0000000000007918 */ /* 0x000fc00000000000 */
.L_x_10:


//--------------------- .nv.shared.candidate4     --------------------------
	.section	.nv.shared.candidate4,"aw",@nobits
	.sectionflags	@""
	.align	4
.nv.shared.candidate4:
	.zero		12832


//--------------------- .nv.shared.reserved.0     --------------------------
	.section	.nv.shared.reserved.0,"aw",@nobits
	.weak		__nv_reservedSMEM_offset_0_alias
	.size		__nv_reservedSMEM_offset_0_alias, 0, 64
	.other		__nv_reservedSMEM_offset_0_alias,@"STO_CUDA_RESERVED_SHARED STV_DEFAULT"
__nv_reservedSMEM_offset_0_alias:
	.zero		0
	.zero		64


//--------------------- .nv.constant0.candidate4  --------------------------
	.section	.nv.constant0.candidate4,"a",@progbits
	.sectionflags	@""
	.align	4
.nv.constant0.candidate4:
	.zero		920


//--------------------- SYMBOLS --------------------------

	.type		.nv.reservedSmem.offset0,@object
	.size		.nv.reservedSmem.offset0,0x4
	.type		.nv.reservedSmem.cap,@object
	.size		.nv.reservedSmem.cap,0x4
